// auto-generated by cutlass_sweep.gemm — config: {"arch": "sm_90", "cluster_m": 1, "cluster_n": 2, "dtype": "fp16", "stages": 3, "tile_k": 32, "tile_m": 64, "tile_n": 128}
#include "cutlass/cutlass.h"
#include "cutlass/gemm/collective/collective_builder.hpp"
#include "cutlass/gemm/device/gemm_universal_adapter.h"
#include "cutlass/gemm/kernel/gemm_universal.hpp"
#include "cutlass/epilogue/collective/collective_builder.hpp"

using ElemA = cutlass::half_t;
using ElemB = cutlass::half_t;
using ElemCD = cutlass::half_t;
using Acc  = float;
using TileShape    = cute::Shape<cute::_64, cute::_128, cute::_32>;
using ClusterShape = cute::Shape<cute::_1, cute::_2, cute::_1>;

using CollectiveEpilogue = typename cutlass::epilogue::collective::CollectiveBuilder<
    cutlass::arch::Sm90, cutlass::arch::OpClassTensorOp,
    TileShape, ClusterShape,
    cutlass::epilogue::collective::EpilogueTileAuto,
    Acc, Acc,
    ElemCD, cutlass::layout::RowMajor, 128 / cutlass::sizeof_bits<ElemCD>::value,
    ElemCD, cutlass::layout::RowMajor, 128 / cutlass::sizeof_bits<ElemCD>::value,
    cutlass::epilogue::collective::EpilogueScheduleAuto
  >::CollectiveOp;

using CollectiveMainloop = typename cutlass::gemm::collective::CollectiveBuilder<
    cutlass::arch::Sm90, cutlass::arch::OpClassTensorOp,
    ElemA, cutlass::layout::RowMajor, 128 / cutlass::sizeof_bits<ElemA>::value,
    ElemB, cutlass::layout::ColumnMajor, 128 / cutlass::sizeof_bits<ElemB>::value,
    Acc,
    TileShape, ClusterShape,
    cutlass::gemm::collective::StageCount<3>,
    cutlass::gemm::collective::KernelScheduleAuto
  >::CollectiveOp;

using GemmKernel = cutlass::gemm::kernel::GemmUniversal<
    cute::Shape<int,int,int,int>,
    CollectiveMainloop,
    CollectiveEpilogue
>;
using Gemm = cutlass::gemm::device::GemmUniversalAdapter<GemmKernel>;

// Force the device kernel symbol into the cubin without needing a host main.
auto* _anchor = &cutlass::device_kernel<GemmKernel>;


// ===== COMPILED SASS (sm_90a) =====

	.target	sm_90a

	.elftype	@"ET_EXEC"


//--------------------- .note.nv.tkinfo           --------------------------
	.section	.note.nv.tkinfo,"",@"SHT_NOTE"
	.sectionflags	@"SHF_NOTE_NV_TKINFO"
	.tkinfo
        /*0018*/ 	.word	0x00000002
        /*0030*/ 	.string	""
        /*0030*/ 	.string	"ptxas"
        /*0030*/ 	.string	"Cuda compilation tools, release 13.0, V13.0.88"
        /*0030*/ 	.string	"Build cuda_13.0.r13.0/compiler.36424714_0"
        /*0030*/ 	.string	"-arch sm_90a -m 64 "



//--------------------- .note.nv.cuinfo           --------------------------
	.section	.note.nv.cuinfo,"",@"SHT_NOTE"
	.sectionflags	@"SHF_NOTE_NV_CUINFO"
        /*0018*/ 	.short	0x0002
        /*001a*/ 	.short	0x005a
        /*001c*/ 	.short	0x0082
	.zero		2


//--------------------- .nv.info                  --------------------------
	.section	.nv.info,"",@"SHT_CUDA_INFO"
	.align	4


	//----- nvinfo : EIATTR_REGCOUNT
	.align		4
        /*0000*/ 	.byte	0x04, 0x2f
        /*0002*/ 	.short	(.L_15 - .L_14)
	.align		4
.L_14:
        /*0004*/ 	.word	index@(_ZN7cutlass13device_kernelINS_4gemm6kernel13GemmUniversalIN4cute5tupleIJiiiiEEENS1_10collective13CollectiveMmaINS1_34MainloopSm90TmaGmmaWarpSpecializedILi3ENS5_IJNS4_1CILi1EEENSA_ILi2EEESB_EEENS1_32KernelTmaWarpSpecializedPingpongEEENS5_IJNSA_ILi64EEENSA_ILi128EEENSA_ILi32EEEEEENS_6half_tENS5_IJlSB_lEEESK_SL_NS4_8TiledMMAINS4_8MMA_AtomIJNS4_4SM904GMMA26MMA_64x128x16_F32F16F16_SSILNSP_5MajorE0ELSR_0ELNSP_7ScaleInE1ELSS_1EEEEEENS4_6LayoutINS5_IJSB_SB_SB_EEENS5_IJNSA_ILi0EEESX_SX_EEEEENS5_IJNS4_10UnderscoreES10_S10_EEEEENS4_23SM90_TMA_LOAD_MULTICASTENS4_14ComposedLayoutINS4_7SwizzleILi2ELi4ELi3EEENS4_18smem_ptr_flag_bitsILi16EEENSV_INS5_IJNSA_ILi8EEESI_EEENS5_IJSI_SB_EEEEEEEvNS4_8identityENS4_13SM90_TMA_LOADES1D_vS1E_EENS_8epilogue10collective6detail29Sm90TmaWarpSpecializedAdapterINS1I_15DefaultEpilogueISK_SL_SL_NS1H_6thread17LinearCombinationISK_Li1EffLNS1M_9ScaleType4KindE0ELNS_15FloatRoundStyleE2ESK_EENS1_15EpilogueDefaultEEEEEvvEEEEvNT_6ParamsE)
        /*0008*/ 	.word	0x000000a8


	//----- nvinfo : EIATTR_FRAME_SIZE
	.align		4
.L_15:
        /*000c*/ 	.byte	0x04, 0x11
        /*000e*/ 	.short	(.L_17 - .L_16)
	.align		4
.L_16:
        /*0010*/ 	.word	index@(_ZN7cutlass13device_kernelINS_4gemm6kernel13GemmUniversalIN4cute5tupleIJiiiiEEENS1_10collective13CollectiveMmaINS1_34MainloopSm90TmaGmmaWarpSpecializedILi3ENS5_IJNS4_1CILi1EEENSA_ILi2EEESB_EEENS1_32KernelTmaWarpSpecializedPingpongEEENS5_IJNSA_ILi64EEENSA_ILi128EEENSA_ILi32EEEEEENS_6half_tENS5_IJlSB_lEEESK_SL_NS4_8TiledMMAINS4_8MMA_AtomIJNS4_4SM904GMMA26MMA_64x128x16_F32F16F16_SSILNSP_5MajorE0ELSR_0ELNSP_7ScaleInE1ELSS_1EEEEEENS4_6LayoutINS5_IJSB_SB_SB_EEENS5_IJNSA_ILi0EEESX_SX_EEEEENS5_IJNS4_10UnderscoreES10_S10_EEEEENS4_23SM90_TMA_LOAD_MULTICASTENS4_14ComposedLayoutINS4_7SwizzleILi2ELi4ELi3EEENS4_18smem_ptr_flag_bitsILi16EEENSV_INS5_IJNSA_ILi8EEESI_EEENS5_IJSI_SB_EEEEEEEvNS4_8identityENS4_13SM90_TMA_LOADES1D_vS1E_EENS_8epilogue10collective6detail29Sm90TmaWarpSpecializedAdapterINS1I_15DefaultEpilogueISK_SL_SL_NS1H_6thread17LinearCombinationISK_Li1EffLNS1M_9ScaleType4KindE0ELNS_15FloatRoundStyleE2ESK_EENS1_15EpilogueDefaultEEEEEvvEEEEvNT_6ParamsE)
        /*0014*/ 	.word	0x00000008


	//----- nvinfo : EIATTR_MIN_STACK_SIZE
	.align		4
.L_17:
        /*0018*/ 	.byte	0x04, 0x12
        /*001a*/ 	.short	(.L_19 - .L_18)
	.align		4
.L_18:
        /*001c*/ 	.word	index@(_ZN7cutlass13device_kernelINS_4gemm6kernel13GemmUniversalIN4cute5tupleIJiiiiEEENS1_10collective13CollectiveMmaINS1_34MainloopSm90TmaGmmaWarpSpecializedILi3ENS5_IJNS4_1CILi1EEENSA_ILi2EEESB_EEENS1_32KernelTmaWarpSpecializedPingpongEEENS5_IJNSA_ILi64EEENSA_ILi128EEENSA_ILi32EEEEEENS_6half_tENS5_IJlSB_lEEESK_SL_NS4_8TiledMMAINS4_8MMA_AtomIJNS4_4SM904GMMA26MMA_64x128x16_F32F16F16_SSILNSP_5MajorE0ELSR_0ELNSP_7ScaleInE1ELSS_1EEEEEENS4_6LayoutINS5_IJSB_SB_SB_EEENS5_IJNSA_ILi0EEESX_SX_EEEEENS5_IJNS4_10UnderscoreES10_S10_EEEEENS4_23SM90_TMA_LOAD_MULTICASTENS4_14ComposedLayoutINS4_7SwizzleILi2ELi4ELi3EEENS4_18smem_ptr_flag_bitsILi16EEENSV_INS5_IJNSA_ILi8EEESI_EEENS5_IJSI_SB_EEEEEEEvNS4_8identityENS4_13SM90_TMA_LOADES1D_vS1E_EENS_8epilogue10collective6detail29Sm90TmaWarpSpecializedAdapterINS1I_15DefaultEpilogueISK_SL_SL_NS1H_6thread17LinearCombinationISK_Li1EffLNS1M_9ScaleType4KindE0ELNS_15FloatRoundStyleE2ESK_EENS1_15EpilogueDefaultEEEEEvvEEEEvNT_6ParamsE)
        /*0020*/ 	.word	0x00000008
.L_19:


//--------------------- .nv.compat                --------------------------
	.section	.nv.compat,"",@"SHT_CUDA_COMPAT_INFO"
	.align	4
        /*0000*/ 	.byte	0x02, 0x09, 0x01, 0x00, 0x02, 0x02, 0x04, 0x00, 0x02, 0x05, 0x05, 0x00, 0x03, 0x07, 0x01, 0x01
        /*0010*/ 	.byte	0x02, 0x03, 0x01, 0x00, 0x02, 0x06, 0x01, 0x00, 0x04, 0x0b, 0x08, 0x00, 0x00, 0x00, 0x00, 0x00
        /*0020*/ 	.byte	0x00, 0x00, 0x00, 0x00


//--------------------- .nv.info._ZN7cutlass13device_kernelINS_4gemm6kernel13GemmUniversalIN4cute5tupleIJiiiiEEENS1_10collective13CollectiveMmaINS1_34MainloopSm90TmaGmmaWarpSpecializedILi3ENS5_IJNS4_1CILi1EEENSA_ILi2EEESB_EEENS1_32KernelTmaWarpSpecializedPingpongEEENS5_IJNSA_ILi64EEENSA_ILi128EEENSA_ILi32EEEEEENS_6half_tENS5_IJlSB_lEEESK_SL_NS4_8TiledMMAINS4_8MMA_AtomIJNS4_4SM904GMMA26MMA_64x128x16_F32F16F16_SSILNSP_5MajorE0ELSR_0ELNSP_7ScaleInE1ELSS_1EEEEEENS4_6LayoutINS5_IJSB_SB_SB_EEENS5_IJNSA_ILi0EEESX_SX_EEEEENS5_IJNS4_10UnderscoreES10_S10_EEEEENS4_23SM90_TMA_LOAD_MULTICASTENS4_14ComposedLayoutINS4_7SwizzleILi2ELi4ELi3EEENS4_18smem_ptr_flag_bitsILi16EEENSV_INS5_IJNSA_ILi8EEESI_EEENS5_IJSI_SB_EEEEEEEvNS4_8identityENS4_13SM90_TMA_LOADES1D_vS1E_EENS_8epilogue10collective6detail29Sm90TmaWarpSpecializedAdapterINS1I_15DefaultEpilogueISK_SL_SL_NS1H_6thread17LinearCombinationISK_Li1EffLNS1M_9ScaleType4KindE0ELNS_15FloatRoundStyleE2ESK_EENS1_15EpilogueDefaultEEEEEvvEEEEvNT_6ParamsE --------------------------
	.section	.nv.info._ZN7cutlass13device_kernelINS_4gemm6kernel13GemmUniversalIN4cute5tupleIJiiiiEEENS1_10collective13CollectiveMmaINS1_34MainloopSm90TmaGmmaWarpSpecializedILi3ENS5_IJNS4_1CILi1EEENSA_ILi2EEESB_EEENS1_32KernelTmaWarpSpecializedPingpongEEENS5_IJNSA_ILi64EEENSA_ILi128EEENSA_ILi32EEEEEENS_6half_tENS5_IJlSB_lEEESK_SL_NS4_8TiledMMAINS4_8MMA_AtomIJNS4_4SM904GMMA26MMA_64x128x16_F32F16F16_SSILNSP_5MajorE0ELSR_0ELNSP_7ScaleInE1ELSS_1EEEEEENS4_6LayoutINS5_IJSB_SB_SB_EEENS5_IJNSA_ILi0EEESX_SX_EEEEENS5_IJNS4_10UnderscoreES10_S10_EEEEENS4_23SM90_TMA_LOAD_MULTICASTENS4_14ComposedLayoutINS4_7SwizzleILi2ELi4ELi3EEENS4_18smem_ptr_flag_bitsILi16EEENSV_INS5_IJNSA_ILi8EEESI_EEENS5_IJSI_SB_EEEEEEEvNS4_8identityENS4_13SM90_TMA_LOADES1D_vS1E_EENS_8epilogue10collective6detail29Sm90TmaWarpSpecializedAdapterINS1I_15DefaultEpilogueISK_SL_SL_NS1H_6thread17LinearCombinationISK_Li1EffLNS1M_9ScaleType4KindE0ELNS_15FloatRoundStyleE2ESK_EENS1_15EpilogueDefaultEEEEEvvEEEEvNT_6ParamsE,"",@"SHT_CUDA_INFO"
	.sectionflags	@""
	.align	4


	//----- nvinfo : EIATTR_CUDA_API_VERSION
	.align		4
        /*0000*/ 	.byte	0x04, 0x37
        /*0002*/ 	.short	(.L_21 - .L_20)
.L_20:
        /*0004*/ 	.word	0x00000082


	//----- nvinfo : EIATTR_KPARAM_INFO
	.align		4
.L_21:
        /*0008*/ 	.byte	0x04, 0x17
        /*000a*/ 	.short	(.L_23 - .L_22)
.L_22:
        /*000c*/ 	.word	0x00000000
        /*0010*/ 	.short	0x0000
        /*0012*/ 	.short	0x0070
        /*0014*/ 	.byte	0x00, 0xf0, 0x01, 0x10


	//----- nvinfo : EIATTR_SPARSE_MMA_MASK
	.align		4
.L_23:
        /*0018*/ 	.byte	0x03, 0x50
        /*001a*/ 	.short	0x0000


	//----- nvinfo : EIATTR_MAXREG_COUNT
	.align		4
        /*001c*/ 	.byte	0x03, 0x1b
        /*001e*/ 	.short	0x00a8


	//----- nvinfo : EIATTR_NUM_BARRIERS
	.align		4
        /*0020*/ 	.byte	0x02, 0x4c
        /*0022*/ 	.byte	0x01
	.zero		1


	//----- nvinfo : EIATTR_EXTERNS
	.align		4
        /*0024*/ 	.byte	0x04, 0x0f
        /*0026*/ 	.short	(.L_25 - .L_24)


	//   ....[0]....
	.align		4
.L_24:
        /*0028*/ 	.word	index@(__assertfail)


	//----- nvinfo : EIATTR_ANNOTATIONS
	.align		4
.L_25:
        /*002c*/ 	.byte	0x04, 0x55
        /*002e*/ 	.short	(.L_27 - .L_26)


	//   ....[0]....
.L_26:
        /*0030*/ 	.word	0x00000001
        /*0034*/ 	.byte	0x20, 0x0d, 0x00, 0x00, 0x01, 0x00, 0x00, 0x00, 0xc0, 0x60, 0x00, 0x00, 0x01, 0x00, 0x00, 0x00
        /*0044*/ 	.byte	0x40, 0x6d, 0x00, 0x00


	//----- nvinfo : EIATTR_MERCURY_ISA_VERSION
	.align		4
.L_27:
        /*0048*/ 	.byte	0x03, 0x5f
        /*004a*/ 	.short	0x0101


	//----- nvinfo : EIATTR_INT_WARP_WIDE_INSTR_OFFSETS
	.align		4
        /*004c*/ 	.byte	0x04, 0x31
        /*004e*/ 	.short	(.L_29 - .L_28)


	//   ....[0]....
.L_28:
        /*0050*/ 	.word	0x00000470


	//   ....[1]....
        /*0054*/ 	.word	0x000004b0


	//   ....[2]....
        /*0058*/ 	.word	0x000005f0


	//   ....[3]....
        /*005c*/ 	.word	0x00000600


	//   ....[4]....
        /*0060*/ 	.word	0x00000620


	//   ....[5]....
        /*0064*/ 	.word	0x00000640


	//   ....[6]....
        /*0068*/ 	.word	0x000006f0


	//   ....[7]....
        /*006c*/ 	.word	0x00000740


	//   ....[8]....
        /*0070*/ 	.word	0x00001d90


	//----- nvinfo : EIATTR_COOP_GROUP_MASK_REGIDS
	.align		4
.L_29:
        /*0074*/ 	.byte	0x04, 0x29
        /*0076*/ 	.short	(.L_31 - .L_30)


	//   ....[0]....
.L_30:
        /*0078*/ 	.word	0xffffffff


	//   ....[1]....
        /*007c*/ 	.word	0xffffffff


	//   ....[2]....
        /*0080*/ 	.word	0xffffffff


	//   ....[3]....
        /*0084*/ 	.word	0xffffffff


	//   ....[4]....
        /*0088*/ 	.word	0xffffffff


	//   ....[5]....
        /*008c*/ 	.word	0xffffffff


	//   ....[6]....
        /*0090*/ 	.word	0xffffffff


	//----- nvinfo : EIATTR_COOP_GROUP_INSTR_OFFSETS
	.align		4
.L_31:
        /*0094*/ 	.byte	0x04, 0x28
        /*0096*/ 	.short	(.L_33 - .L_32)


	//   ....[0]....
.L_32:
        /*0098*/ 	.word	0x00000070


	//   ....[1]....
        /*009c*/ 	.word	0x00000080


	//   ....[2]....
        /*00a0*/ 	.word	0x00000140


	//   ....[3]....
        /*00a4*/ 	.word	0x000002b0


	//   ....[4]....
        /*00a8*/ 	.word	0x000002f0


	//   ....[5]....
        /*00ac*/ 	.word	0x00000790


	//   ....[6]....
        /*00b0*/ 	.word	0x000008c0


	//----- nvinfo : EIATTR_REG_RECONFIG
	.align		4
.L_33:
        /*00b4*/ 	.byte	0x01, 0x54
	.zero		2


	//----- nvinfo : EIATTR_SYSCALL_OFFSETS
	.align		4
        /*00b8*/ 	.byte	0x04, 0x46
        /*00ba*/ 	.short	(.L_35 - .L_34)


	//   ....[0]....
.L_34:
        /*00bc*/ 	.word	0x000017d0


	//----- nvinfo : EIATTR_MBARRIER_INSTR_OFFSETS
	.align		4
.L_35:
        /*00c0*/ 	.byte	0x04, 0x39
        /*00c2*/ 	.short	(.L_37 - .L_36)


	//   ....[0]....
.L_36:
        /*00c4*/ 	.word	0x00000240
        /*00c8*/ 	.word	0x000000ff
        /*00cc*/ 	.word	0x00000000
        /*00d0*/ 	.short	0x0100
        /*00d2*/ 	.byte	0x08
	.zero		1


	//   ....[1]....
        /*00d4*/ 	.word	0x00000250
        /*00d8*/ 	.word	0x000000ff
        /*00dc*/ 	.word	0x00000018
        /*00e0*/ 	.short	0x0100
        /*00e2*/ 	.byte	0x08
	.zero		1


	//   ....[2]....
        /*00e4*/ 	.word	0x00000260
        /*00e8*/ 	.word	0x000000ff
        /*00ec*/ 	.word	0x00000008
        /*00f0*/ 	.short	0x0100
        /*00f2*/ 	.byte	0x08
	.zero		1


	//   ....[3]....
        /*00f4*/ 	.word	0x00000270
        /*00f8*/ 	.word	0x000000ff
        /*00fc*/ 	.word	0x00000020
        /*0100*/ 	.short	0x0100
        /*0102*/ 	.byte	0x08
	.zero		1


	//   ....[4]....
        /*0104*/ 	.word	0x00000280
        /*0108*/ 	.word	0x000000ff
        /*010c*/ 	.word	0x00000010
        /*0110*/ 	.short	0x0100
        /*0112*/ 	.byte	0x08
	.zero		1


	//   ....[5]....
        /*0114*/ 	.word	0x00000290
        /*0118*/ 	.word	0x000000ff
        /*011c*/ 	.word	0x00000028
        /*0120*/ 	.short	0x0100
        /*0122*/ 	.byte	0x08
	.zero		1


	//   ....[6]....
        /*0124*/ 	.word	0x00000770
        /*0128*/ 	.word	0x000000ff
        /*012c*/ 	.word	0x00000060
        /*0130*/ 	.short	0x0100
        /*0132*/ 	.byte	0x08
	.zero		1


	//   ....[7]....
        /*0134*/ 	.word	0x00000810
        /*0138*/ 	.word	0x000000ff
        /*013c*/ 	.word	0x00000068
        /*0140*/ 	.short	0x0100
        /*0142*/ 	.byte	0x08
	.zero		1


	//   ....[8]....
        /*0144*/ 	.word	0x00000840
        /*0148*/ 	.word	0x000000ff
        /*014c*/ 	.word	0x00000040
        /*0150*/ 	.short	0x0100
        /*0152*/ 	.byte	0x09
	.zero		1


	//   ....[9]....
        /*0154*/ 	.word	0x00000850
        /*0158*/ 	.word	0x000000ff
        /*015c*/ 	.word	0x00000048
        /*0160*/ 	.short	0x0100
        /*0162*/ 	.byte	0x09
	.zero		1


	//   ....[10]....
        /*0164*/ 	.word	0x00000860
        /*0168*/ 	.word	0x000000ff
        /*016c*/ 	.word	0x00000050
        /*0170*/ 	.short	0x0100
        /*0172*/ 	.byte	0x09
	.zero		1


	//   ....[11]....
        /*0174*/ 	.word	0x00000870
        /*0178*/ 	.word	0x000000ff
        /*017c*/ 	.word	0x00000058
        /*0180*/ 	.short	0x0100
        /*0182*/ 	.byte	0x09
	.zero		1


	//   ....[12]....
        /*0184*/ 	.word	0x000016b0
        /*0188*/ 	.word	0x0000005e
        /*018c*/ 	.word	0x00000000
        /*0190*/ 	.short	0x010a
        /*0192*/ 	.byte	0x2a
	.zero		1


	//   ....[13]....
        /*0194*/ 	.word	0x00001850
        /*0198*/ 	.word	0x00000003
        /*019c*/ 	.word	0x00000000
        /*01a0*/ 	.short	0x010a
        /*01a2*/ 	.byte	0x3f
	.zero		1


	//   ....[14]....
        /*01a4*/ 	.word	0x00001890
        /*01a8*/ 	.word	0x00000003
        /*01ac*/ 	.word	0x00000000
        /*01b0*/ 	.short	0x010a
        /*01b2*/ 	.byte	0x3f
	.zero		1


	//   ....[15]....
        /*01b4*/ 	.word	0x00001a90
        /*01b8*/ 	.word	0x000000ff
        /*01bc*/ 	.word	0x00000000
        /*01c0*/ 	.short	0x010a
        /*01c2*/ 	.byte	0x04
	.zero		1


	//   ....[16]....
        /*01c4*/ 	.word	0x00001ad0
        /*01c8*/ 	.word	0x000000ff
        /*01cc*/ 	.word	0x00000000
        /*01d0*/ 	.short	0x010a
        /*01d2*/ 	.byte	0x04
	.zero		1


	//   ....[17]....
        /*01d4*/ 	.word	0x00001c30
        /*01d8*/ 	.word	0x00000005
        /*01dc*/ 	.word	0x00000000
        /*01e0*/ 	.short	0x0101
        /*01e2*/ 	.byte	0x3f
	.zero		1


	//   ....[18]....
        /*01e4*/ 	.word	0x00001d30
        /*01e8*/ 	.word	0x0000005f
        /*01ec*/ 	.word	0x00000000
        /*01f0*/ 	.short	0x0101
        /*01f2*/ 	.byte	0x2f
	.zero		1


	//   ....[19]....
        /*01f4*/ 	.word	0x00001e30
        /*01f8*/ 	.word	0x00000003
        /*01fc*/ 	.word	0x00000000
        /*0200*/ 	.short	0x0101
        /*0202*/ 	.byte	0x3f
	.zero		1


	//   ....[20]....
        /*0204*/ 	.word	0x00001ef0
        /*0208*/ 	.word	0x0000005e
        /*020c*/ 	.word	0x00000010
        /*0210*/ 	.short	0x010a
        /*0212*/ 	.byte	0x2a
	.zero		1


	//   ....[21]....
        /*0214*/ 	.word	0x000060e0
        /*0218*/ 	.word	0x00000061
        /*021c*/ 	.word	0x00000000
        /*0220*/ 	.short	0x0101
        /*0222*/ 	.byte	0x2f
	.zero		1


	//   ....[22]....
        /*0224*/ 	.word	0x00006a80
        /*0228*/ 	.word	0x0000000c
        /*022c*/ 	.word	0x00000018
        /*0230*/ 	.short	0x010a
        /*0232*/ 	.byte	0x3f
	.zero		1


	//   ....[23]....
        /*0234*/ 	.word	0x00006e50
        /*0238*/ 	.word	0x00000004
        /*023c*/ 	.word	0x00000068
        /*0240*/ 	.short	0x0101
        /*0242*/ 	.byte	0x3f
	.zero		1


	//   ....[24]....
        /*0244*/ 	.word	0x000075d0
        /*0248*/ 	.word	0x00000007
        /*024c*/ 	.word	0x00000000
        /*0250*/ 	.short	0x010a
        /*0252*/ 	.byte	0x3f
	.zero		1


	//   ....[25]....
        /*0254*/ 	.word	0x00007650
        /*0258*/ 	.word	0x00000009
        /*025c*/ 	.word	0x00000000
        /*0260*/ 	.short	0x010a
        /*0262*/ 	.byte	0x3f
	.zero		1


	//   ....[26]....
        /*0264*/ 	.word	0x000076e0
        /*0268*/ 	.word	0x00000003
        /*026c*/ 	.word	0x00000000
        /*0270*/ 	.short	0x010a
        /*0272*/ 	.byte	0x3f
	.zero		1


	//   ....[27]....
        /*0274*/ 	.word	0x00007740
        /*0278*/ 	.word	0x00000060
        /*027c*/ 	.word	0x00000000
        /*0280*/ 	.short	0x010a
        /*0282*/ 	.byte	0x3f
	.zero		1


	//   ....[28]....
        /*0284*/ 	.word	0x00007790
        /*0288*/ 	.word	0x00000003
        /*028c*/ 	.word	0x00000000
        /*0290*/ 	.short	0x010a
        /*0292*/ 	.byte	0x3f
	.zero		1


	//   ....[29]....
        /*0294*/ 	.word	0x000077f0
        /*0298*/ 	.word	0x00000005
        /*029c*/ 	.word	0x00000000
        /*02a0*/ 	.short	0x010a
        /*02a2*/ 	.byte	0x3f
	.zero		1


	//   ....[30]....
        /*02a4*/ 	.word	0x00007840
        /*02a8*/ 	.word	0x00000060
        /*02ac*/ 	.word	0x00000010
        /*02b0*/ 	.short	0x010a
        /*02b2*/ 	.byte	0x3f
	.zero		1


	//   ....[31]....
        /*02b4*/ 	.word	0x00007910
        /*02b8*/ 	.word	0x0000000c
        /*02bc*/ 	.word	0x00000018
        /*02c0*/ 	.short	0x010a
        /*02c2*/ 	.byte	0x3f
	.zero		1


	//   ....[32]....
        /*02c4*/ 	.word	0x000079e0
        /*02c8*/ 	.word	0x00000007
        /*02cc*/ 	.word	0x00000000
        /*02d0*/ 	.short	0x010a
        /*02d2*/ 	.byte	0x3f
	.zero		1


	//   ....[33]....
        /*02d4*/ 	.word	0x00007a30
        /*02d8*/ 	.word	0x00000009
        /*02dc*/ 	.word	0x00000000
        /*02e0*/ 	.short	0x010a
        /*02e2*/ 	.byte	0x3f
	.zero		1


	//----- nvinfo : EIATTR_NUM_MBARRIERS
	.align		4
.L_37:
        /*02e4*/ 	.byte	0x03, 0x38
        /*02e6*/ 	.short	0x000c


	//----- nvinfo : EIATTR_EXIT_INSTR_OFFSETS
	.align		4
        /*02e8*/ 	.byte	0x04, 0x1c
        /*02ea*/ 	.short	(.L_39 - .L_38)


	//   ....[0]....
.L_38:
        /*02ec*/ 	.word	0x00001360


	//   ....[1]....
        /*02f0*/ 	.word	0x000013c0


	//   ....[2]....
        /*02f4*/ 	.word	0x00006770


	//   ....[3]....
        /*02f8*/ 	.word	0x000067a0


	//   ....[4]....
        /*02fc*/ 	.word	0x00007730


	//----- nvinfo : EIATTR_MAX_THREADS
	.align		4
.L_39:
        /*0300*/ 	.byte	0x04, 0x05
        /*0302*/ 	.short	(.L_41 - .L_40)
.L_40:
        /*0304*/ 	.word	0x00000180
        /*0308*/ 	.word	0x00000001
        /*030c*/ 	.word	0x00000001


	//----- nvinfo : EIATTR_CRS_STACK_SIZE
	.align		4
.L_41:
        /*0310*/ 	.byte	0x04, 0x1e
        /*0312*/ 	.short	(.L_43 - .L_42)
.L_42:
        /*0314*/ 	.word	0x00000000


	//----- nvinfo : EIATTR_CBANK_PARAM_SIZE
	.align		4
.L_43:
        /*0318*/ 	.byte	0x03, 0x19
        /*031a*/ 	.short	0x0470


	//----- nvinfo : EIATTR_PARAM_CBANK
	.align		4
        /*031c*/ 	.byte	0x04, 0x0a
        /*031e*/ 	.short	(.L_45 - .L_44)
	.align		4
.L_44:
        /*0320*/ 	.word	index@(.nv.constant0._ZN7cutlass13device_kernelINS_4gemm6kernel13GemmUniversalIN4cute5tupleIJiiiiEEENS1_10collective13CollectiveMmaINS1_34MainloopSm90TmaGmmaWarpSpecializedILi3ENS5_IJNS4_1CILi1EEENSA_ILi2EEESB_EEENS1_32KernelTmaWarpSpecializedPingpongEEENS5_IJNSA_ILi64EEENSA_ILi128EEENSA_ILi32EEEEEENS_6half_tENS5_IJlSB_lEEESK_SL_NS4_8TiledMMAINS4_8MMA_AtomIJNS4_4SM904GMMA26MMA_64x128x16_F32F16F16_SSILNSP_5MajorE0ELSR_0ELNSP_7ScaleInE1ELSS_1EEEEEENS4_6LayoutINS5_IJSB_SB_SB_EEENS5_IJNSA_ILi0EEESX_SX_EEEEENS5_IJNS4_10UnderscoreES10_S10_EEEEENS4_23SM90_TMA_LOAD_MULTICASTENS4_14ComposedLayoutINS4_7SwizzleILi2ELi4ELi3EEENS4_18smem_ptr_flag_bitsILi16EEENSV_INS5_IJNSA_ILi8EEESI_EEENS5_IJSI_SB_EEEEEEEvNS4_8identityENS4_13SM90_TMA_LOADES1D_vS1E_EENS_8epilogue10collective6detail29Sm90TmaWarpSpecializedAdapterINS1I_15DefaultEpilogueISK_SL_SL_NS1H_6thread17LinearCombinationISK_Li1EffLNS1M_9ScaleType4KindE0ELNS_15FloatRoundStyleE2ESK_EENS1_15EpilogueDefaultEEEEEvvEEEEvNT_6ParamsE)
        /*0324*/ 	.short	0x0210
        /*0326*/ 	.short	0x0470


	//----- nvinfo : EIATTR_SW_WAR
	.align		4
.L_45:
        /*0328*/ 	.byte	0x04, 0x36
        /*032a*/ 	.short	(.L_47 - .L_46)
.L_46:
        /*032c*/ 	.word	0x00000008
.L_47:


//--------------------- .nv.callgraph             --------------------------
	.section	.nv.callgraph,"",@"SHT_CUDA_CALLGRAPH"
	.align	4
	.sectionentsize	8
	.align		4
        /*0000*/ 	.word	0x00000000
	.align		4
        /*0004*/ 	.word	0xffffffff
	.align		4
        /*0008*/ 	.word	index@(_ZN7cutlass13device_kernelINS_4gemm6kernel13GemmUniversalIN4cute5tupleIJiiiiEEENS1_10collective13CollectiveMmaINS1_34MainloopSm90TmaGmmaWarpSpecializedILi3ENS5_IJNS4_1CILi1EEENSA_ILi2EEESB_EEENS1_32KernelTmaWarpSpecializedPingpongEEENS5_IJNSA_ILi64EEENSA_ILi128EEENSA_ILi32EEEEEENS_6half_tENS5_IJlSB_lEEESK_SL_NS4_8TiledMMAINS4_8MMA_AtomIJNS4_4SM904GMMA26MMA_64x128x16_F32F16F16_SSILNSP_5MajorE0ELSR_0ELNSP_7ScaleInE1ELSS_1EEEEEENS4_6LayoutINS5_IJSB_SB_SB_EEENS5_IJNSA_ILi0EEESX_SX_EEEEENS5_IJNS4_10UnderscoreES10_S10_EEEEENS4_23SM90_TMA_LOAD_MULTICASTENS4_14ComposedLayoutINS4_7SwizzleILi2ELi4ELi3EEENS4_18smem_ptr_flag_bitsILi16EEENSV_INS5_IJNSA_ILi8EEESI_EEENS5_IJSI_SB_EEEEEEEvNS4_8identityENS4_13SM90_TMA_LOADES1D_vS1E_EENS_8epilogue10collective6detail29Sm90TmaWarpSpecializedAdapterINS1I_15DefaultEpilogueISK_SL_SL_NS1H_6thread17LinearCombinationISK_Li1EffLNS1M_9ScaleType4KindE0ELNS_15FloatRoundStyleE2ESK_EENS1_15EpilogueDefaultEEEEEvvEEEEvNT_6ParamsE)
	.align		4
        /*000c*/ 	.word	index@(__assertfail)
	.align		4
        /*0010*/ 	.word	0x00000000
	.align		4
        /*0014*/ 	.word	0xfffffffe
	.align		4
        /*0018*/ 	.word	0x00000000
	.align		4
        /*001c*/ 	.word	0xfffffffd
	.align		4
        /*0020*/ 	.word	0x00000000
	.align		4
        /*0024*/ 	.word	0xfffffffc


//--------------------- .nv.constant4             --------------------------
	.section	.nv.constant4,"a",@progbits
	.align	8
	.align		8
.nv.constant4:
        /*0000*/ 	.dword	__assertfail
	.align		8
        /*0008*/ 	.dword	__unnamed_1
	.align		8
        /*0010*/ 	.dword	_ZN39_INTERNAL_e134ecc6_4_k_cu_f82c7537_28514cuda3std3__45__cpo5beginE
	.align		8
        /*0018*/ 	.dword	_ZN39_INTERNAL_e134ecc6_4_k_cu_f82c7537_28514cuda3std3__45__cpo3endE
	.align		8
        /*0020*/ 	.dword	_ZN39_INTERNAL_e134ecc6_4_k_cu_f82c7537_28514cuda3std3__45__cpo6cbeginE
	.align		8
        /*0028*/ 	.dword	_ZN39_INTERNAL_e134ecc6_4_k_cu_f82c7537_28514cuda3std3__45__cpo4cendE
	.align		8
        /*0030*/ 	.dword	_ZN39_INTERNAL_e134ecc6_4_k_cu_f82c7537_28514cuda3std3__441_GLOBAL__N__e134ecc6_4_k_cu_f82c7537_28516ignoreE
	.align		8
        /*0038*/ 	.dword	_ZN39_INTERNAL_e134ecc6_4_k_cu_f82c7537_28514cuda3std3__419piecewise_constructE
	.align		8
        /*0040*/ 	.dword	_ZN39_INTERNAL_e134ecc6_4_k_cu_f82c7537_28514cuda3std3__48in_placeE
	.align		8
        /*0048*/ 	.dword	_ZN39_INTERNAL_e134ecc6_4_k_cu_f82c7537_28514cuda3std6ranges3__45__cpo4swapE
	.align		8
        /*0050*/ 	.dword	_ZN39_INTERNAL_e134ecc6_4_k_cu_f82c7537_28514cuda3std6ranges3__45__cpo9iter_moveE
	.align		8
        /*0058*/ 	.dword	_ZN39_INTERNAL_e134ecc6_4_k_cu_f82c7537_28514cute7productE
	.align		8
        /*0060*/ 	.dword	_ZN39_INTERNAL_e134ecc6_4_k_cu_f82c7537_28514cute1_E
	.align		8
        /*0068*/ 	.dword	$str$22
	.align		8
        /*0070*/ 	.dword	$str$23


//--------------------- .text._ZN7cutlass13device_kernelINS_4gemm6kernel13GemmUniversalIN4cute5tupleIJiiiiEEENS1_10collective13CollectiveMmaINS1_34MainloopSm90TmaGmmaWarpSpecializedILi3ENS5_IJNS4_1CILi1EEENSA_ILi2EEESB_EEENS1_32KernelTmaWarpSpecializedPingpongEEENS5_IJNSA_ILi64EEENSA_ILi128EEENSA_ILi32EEEEEENS_6half_tENS5_IJlSB_lEEESK_SL_NS4_8TiledMMAINS4_8MMA_AtomIJNS4_4SM904GMMA26MMA_64x128x16_F32F16F16_SSILNSP_5MajorE0ELSR_0ELNSP_7ScaleInE1ELSS_1EEEEEENS4_6LayoutINS5_IJSB_SB_SB_EEENS5_IJNSA_ILi0EEESX_SX_EEEEENS5_IJNS4_10UnderscoreES10_S10_EEEEENS4_23SM90_TMA_LOAD_MULTICASTENS4_14ComposedLayoutINS4_7SwizzleILi2ELi4ELi3EEENS4_18smem_ptr_flag_bitsILi16EEENSV_INS5_IJNSA_ILi8EEESI_EEENS5_IJSI_SB_EEEEEEEvNS4_8identityENS4_13SM90_TMA_LOADES1D_vS1E_EENS_8epilogue10collective6detail29Sm90TmaWarpSpecializedAdapterINS1I_15DefaultEpilogueISK_SL_SL_NS1H_6thread17LinearCombinationISK_Li1EffLNS1M_9ScaleType4KindE0ELNS_15FloatRoundStyleE2ESK_EENS1_15EpilogueDefaultEEEEEvvEEEEvNT_6ParamsE --------------------------
	.section	.text._ZN7cutlass13device_kernelINS_4gemm6kernel13GemmUniversalIN4cute5tupleIJiiiiEEENS1_10collective13CollectiveMmaINS1_34MainloopSm90TmaGmmaWarpSpecializedILi3ENS5_IJNS4_1CILi1EEENSA_ILi2EEESB_EEENS1_32KernelTmaWarpSpecializedPingpongEEENS5_IJNSA_ILi64EEENSA_ILi128EEENSA_ILi32EEEEEENS_6half_tENS5_IJlSB_lEEESK_SL_NS4_8TiledMMAINS4_8MMA_AtomIJNS4_4SM904GMMA26MMA_64x128x16_F32F16F16_SSILNSP_5MajorE0ELSR_0ELNSP_7ScaleInE1ELSS_1EEEEEENS4_6LayoutINS5_IJSB_SB_SB_EEENS5_IJNSA_ILi0EEESX_SX_EEEEENS5_IJNS4_10UnderscoreES10_S10_EEEEENS4_23SM90_TMA_LOAD_MULTICASTENS4_14ComposedLayoutINS4_7SwizzleILi2ELi4ELi3EEENS4_18smem_ptr_flag_bitsILi16EEENSV_INS5_IJNSA_ILi8EEESI_EEENS5_IJSI_SB_EEEEEEEvNS4_8identityENS4_13SM90_TMA_LOADES1D_vS1E_EENS_8epilogue10collective6detail29Sm90TmaWarpSpecializedAdapterINS1I_15DefaultEpilogueISK_SL_SL_NS1H_6thread17LinearCombinationISK_Li1EffLNS1M_9ScaleType4KindE0ELNS_15FloatRoundStyleE2ESK_EENS1_15EpilogueDefaultEEEEEvvEEEEvNT_6ParamsE,"ax",@progbits
	.align	128
.text._ZN7cutlass13device_kernelINS_4gemm6kernel13GemmUniversalIN4cute5tupleIJiiiiEEENS1_10collective13CollectiveMmaINS1_34MainloopSm90TmaGmmaWarpSpecializedILi3ENS5_IJNS4_1CILi1EEENSA_ILi2EEESB_EEENS1_32KernelTmaWarpSpecializedPingpongEEENS5_IJNSA_ILi64EEENSA_ILi128EEENSA_ILi32EEEEEENS_6half_tENS5_IJlSB_lEEESK_SL_NS4_8TiledMMAINS4_8MMA_AtomIJNS4_4SM904GMMA26MMA_64x128x16_F32F16F16_SSILNSP_5MajorE0ELSR_0ELNSP_7ScaleInE1ELSS_1EEEEEENS4_6LayoutINS5_IJSB_SB_SB_EEENS5_IJNSA_ILi0EEESX_SX_EEEEENS5_IJNS4_10UnderscoreES10_S10_EEEEENS4_23SM90_TMA_LOAD_MULTICASTENS4_14ComposedLayoutINS4_7SwizzleILi2ELi4ELi3EEENS4_18smem_ptr_flag_bitsILi16EEENSV_INS5_IJNSA_ILi8EEESI_EEENS5_IJSI_SB_EEEEEEEvNS4_8identityENS4_13SM90_TMA_LOADES1D_vS1E_EENS_8epilogue10collective6detail29Sm90TmaWarpSpecializedAdapterINS1I_15DefaultEpilogueISK_SL_SL_NS1H_6thread17LinearCombinationISK_Li1EffLNS1M_9ScaleType4KindE0ELNS_15FloatRoundStyleE2ESK_EENS1_15EpilogueDefaultEEEEEvvEEEEvNT_6ParamsE:
        .type           _ZN7cutlass13device_kernelINS_4gemm6kernel13GemmUniversalIN4cute5tupleIJiiiiEEENS1_10collective13CollectiveMmaINS1_34MainloopSm90TmaGmmaWarpSpecializedILi3ENS5_IJNS4_1CILi1EEENSA_ILi2EEESB_EEENS1_32KernelTmaWarpSpecializedPingpongEEENS5_IJNSA_ILi64EEENSA_ILi128EEENSA_ILi32EEEEEENS_6half_tENS5_IJlSB_lEEESK_SL_NS4_8TiledMMAINS4_8MMA_AtomIJNS4_4SM904GMMA26MMA_64x128x16_F32F16F16_SSILNSP_5MajorE0ELSR_0ELNSP_7ScaleInE1ELSS_1EEEEEENS4_6LayoutINS5_IJSB_SB_SB_EEENS5_IJNSA_ILi0EEESX_SX_EEEEENS5_IJNS4_10UnderscoreES10_S10_EEEEENS4_23SM90_TMA_LOAD_MULTICASTENS4_14ComposedLayoutINS4_7SwizzleILi2ELi4ELi3EEENS4_18smem_ptr_flag_bitsILi16EEENSV_INS5_IJNSA_ILi8EEESI_EEENS5_IJSI_SB_EEEEEEEvNS4_8identityENS4_13SM90_TMA_LOADES1D_vS1E_EENS_8epilogue10collective6detail29Sm90TmaWarpSpecializedAdapterINS1I_15DefaultEpilogueISK_SL_SL_NS1H_6thread17LinearCombinationISK_Li1EffLNS1M_9ScaleType4KindE0ELNS_15FloatRoundStyleE2ESK_EENS1_15EpilogueDefaultEEEEEvvEEEEvNT_6ParamsE,@function
        .size           _ZN7cutlass13device_kernelINS_4gemm6kernel13GemmUniversalIN4cute5tupleIJiiiiEEENS1_10collective13CollectiveMmaINS1_34MainloopSm90TmaGmmaWarpSpecializedILi3ENS5_IJNS4_1CILi1EEENSA_ILi2EEESB_EEENS1_32KernelTmaWarpSpecializedPingpongEEENS5_IJNSA_ILi64EEENSA_ILi128EEENSA_ILi32EEEEEENS_6half_tENS5_IJlSB_lEEESK_SL_NS4_8TiledMMAINS4_8MMA_AtomIJNS4_4SM904GMMA26MMA_64x128x16_F32F16F16_SSILNSP_5MajorE0ELSR_0ELNSP_7ScaleInE1ELSS_1EEEEEENS4_6LayoutINS5_IJSB_SB_SB_EEENS5_IJNSA_ILi0EEESX_SX_EEEEENS5_IJNS4_10UnderscoreES10_S10_EEEEENS4_23SM90_TMA_LOAD_MULTICASTENS4_14ComposedLayoutINS4_7SwizzleILi2ELi4ELi3EEENS4_18smem_ptr_flag_bitsILi16EEENSV_INS5_IJNSA_ILi8EEESI_EEENS5_IJSI_SB_EEEEEEEvNS4_8identityENS4_13SM90_TMA_LOADES1D_vS1E_EENS_8epilogue10collective6detail29Sm90TmaWarpSpecializedAdapterINS1I_15DefaultEpilogueISK_SL_SL_NS1H_6thread17LinearCombinationISK_Li1EffLNS1M_9ScaleType4KindE0ELNS_15FloatRoundStyleE2ESK_EENS1_15EpilogueDefaultEEEEEvvEEEEvNT_6ParamsE,(.L_x_199 - _ZN7cutlass13device_kernelINS_4gemm6kernel13GemmUniversalIN4cute5tupleIJiiiiEEENS1_10collective13CollectiveMmaINS1_34MainloopSm90TmaGmmaWarpSpecializedILi3ENS5_IJNS4_1CILi1EEENSA_ILi2EEESB_EEENS1_32KernelTmaWarpSpecializedPingpongEEENS5_IJNSA_ILi64EEENSA_ILi128EEENSA_ILi32EEEEEENS_6half_tENS5_IJlSB_lEEESK_SL_NS4_8TiledMMAINS4_8MMA_AtomIJNS4_4SM904GMMA26MMA_64x128x16_F32F16F16_SSILNSP_5MajorE0ELSR_0ELNSP_7ScaleInE1ELSS_1EEEEEENS4_6LayoutINS5_IJSB_SB_SB_EEENS5_IJNSA_ILi0EEESX_SX_EEEEENS5_IJNS4_10UnderscoreES10_S10_EEEEENS4_23SM90_TMA_LOAD_MULTICASTENS4_14ComposedLayoutINS4_7SwizzleILi2ELi4ELi3EEENS4_18smem_ptr_flag_bitsILi16EEENSV_INS5_IJNSA_ILi8EEESI_EEENS5_IJSI_SB_EEEEEEEvNS4_8identityENS4_13SM90_TMA_LOADES1D_vS1E_EENS_8epilogue10collective6detail29Sm90TmaWarpSpecializedAdapterINS1I_15DefaultEpilogueISK_SL_SL_NS1H_6thread17LinearCombinationISK_Li1EffLNS1M_9ScaleType4KindE0ELNS_15FloatRoundStyleE2ESK_EENS1_15EpilogueDefaultEEEEEvvEEEEvNT_6ParamsE)
        .other          _ZN7cutlass13device_kernelINS_4gemm6kernel13GemmUniversalIN4cute5tupleIJiiiiEEENS1_10collective13CollectiveMmaINS1_34MainloopSm90TmaGmmaWarpSpecializedILi3ENS5_IJNS4_1CILi1EEENSA_ILi2EEESB_EEENS1_32KernelTmaWarpSpecializedPingpongEEENS5_IJNSA_ILi64EEENSA_ILi128EEENSA_ILi32EEEEEENS_6half_tENS5_IJlSB_lEEESK_SL_NS4_8TiledMMAINS4_8MMA_AtomIJNS4_4SM904GMMA26MMA_64x128x16_F32F16F16_SSILNSP_5MajorE0ELSR_0ELNSP_7ScaleInE1ELSS_1EEEEEENS4_6LayoutINS5_IJSB_SB_SB_EEENS5_IJNSA_ILi0EEESX_SX_EEEEENS5_IJNS4_10UnderscoreES10_S10_EEEEENS4_23SM90_TMA_LOAD_MULTICASTENS4_14ComposedLayoutINS4_7SwizzleILi2ELi4ELi3EEENS4_18smem_ptr_flag_bitsILi16EEENSV_INS5_IJNSA_ILi8EEESI_EEENS5_IJSI_SB_EEEEEEEvNS4_8identityENS4_13SM90_TMA_LOADES1D_vS1E_EENS_8epilogue10collective6detail29Sm90TmaWarpSpecializedAdapterINS1I_15DefaultEpilogueISK_SL_SL_NS1H_6thread17LinearCombinationISK_Li1EffLNS1M_9ScaleType4KindE0ELNS_15FloatRoundStyleE2ESK_EENS1_15EpilogueDefaultEEEEEvvEEEEvNT_6ParamsE,@"STO_CUDA_ENTRY STV_DEFAULT"
_ZN7cutlass13device_kernelINS_4gemm6kernel13GemmUniversalIN4cute5tupleIJiiiiEEENS1_10collective13CollectiveMmaINS1_34MainloopSm90TmaGmmaWarpSpecializedILi3ENS5_IJNS4_1CILi1EEENSA_ILi2EEESB_EEENS1_32KernelTmaWarpSpecializedPingpongEEENS5_IJNSA_ILi64EEENSA_ILi128EEENSA_ILi32EEEEEENS_6half_tENS5_IJlSB_lEEESK_SL_NS4_8TiledMMAINS4_8MMA_AtomIJNS4_4SM904GMMA26MMA_64x128x16_F32F16F16_SSILNSP_5MajorE0ELSR_0ELNSP_7ScaleInE1ELSS_1EEEEEENS4_6LayoutINS5_IJSB_SB_SB_EEENS5_IJNSA_ILi0EEESX_SX_EEEEENS5_IJNS4_10UnderscoreES10_S10_EEEEENS4_23SM90_TMA_LOAD_MULTICASTENS4_14ComposedLayoutINS4_7SwizzleILi2ELi4ELi3EEENS4_18smem_ptr_flag_bitsILi16EEENSV_INS5_IJNSA_ILi8EEESI_EEENS5_IJSI_SB_EEEEEEEvNS4_8identityENS4_13SM90_TMA_LOADES1D_vS1E_EENS_8epilogue10collective6detail29Sm90TmaWarpSpecializedAdapterINS1I_15DefaultEpilogueISK_SL_SL_NS1H_6thread17LinearCombinationISK_Li1EffLNS1M_9ScaleType4KindE0ELNS_15FloatRoundStyleE2ESK_EENS1_15EpilogueDefaultEEEEEvvEEEEvNT_6ParamsE:
[----:B------:R-:W0:Y:S02]  /*0000*/  LDC R1, c[0x0][0x28] ;  /* 0x00000a00ff017b82 */ /* 0x000e240000000800 */
[----:B0-----:R-:W-:Y:S01]  /*0010*/  VIADD R1, R1, 0xfffffff8 ;  /* 0xfffffff801017836 */ /* 0x001fe20000000000 */
[----:B------:R-:W0:Y:S01]  /*0020*/  S2R R4, SR_TID.X ;  /* 0x0000000000047919 */ /* 0x000e220000002100 */
[----:B------:R-:W-:Y:S01]  /*0030*/  ELECT P0, URZ, PT ;  /* 0x00000000003f782f */ /* 0x000fe20003800000 */
[----:B------:R-:W-:Y:S01]  /*0040*/  BSSY B0, `(.L_x_0) ;  /* 0x000000f000007945 */ /* 0x000fe20003800000 */
[--C-:B0-----:R-:W-:Y:S02]  /*0050*/  SHF.R.U32.HI R2, RZ, 0x5, R4.reuse ;  /* 0x00000005ff027819 */ /* 0x101fe40000011604 */
[----:B------:R-:W-:-:S03]  /*0060*/  SHF.R.U32.HI R7, RZ, 0x7, R4 ;  /* 0x00000007ff077819 */ /* 0x000fc60000011604 */
[----:B------:R-:W0:Y:S04]  /*0070*/  SHFL.IDX PT, R5, R2, RZ, 0x1f ;  /* 0x00001fff02057589 */ /* 0x000e2800000e0000 */
[----:B------:R1:W2:Y:S01]  /*0080*/  SHFL.IDX PT, R10, R7, RZ, 0x1f ;  /* 0x00001fff070a7589 */ /* 0x0002a200000e0000 */
[----:B0-----:R-:W-:-:S13]  /*0090*/  ISETP.NE.OR P0, PT, R5, RZ, !P0 ;  /* 0x000000ff0500720c */ /* 0x001fda0004705670 */
[----:B-12---:R-:W-:Y:S05]  /*00a0*/  @P0 BRA `(.L_x_1) ;  /* 0x0000000000200947 */ /* 0x006fea0003800000 */
[----:B------:R-:W-:Y:S02]  /*00b0*/  ULDC.64 UR4, c[0x0][0x198] ;  /* 0x0000660000047ab9 */ /* 0x000fe40000000a00 */
[----:B------:R-:W-:Y:S02]  /*00c0*/  UIADD3 UR6, UP0, UR4, 0xf0, URZ ;  /* 0x000000f004067890 */ /* 0x000fe4000ff1e03f */
[----:B------:R-:W-:Y:S02]  /*00d0*/  UIADD3 UR4, UP1, UR4, 0x1f0, URZ ;  /* 0x000001f004047890 */ /* 0x000fe4000ff3e03f */
[----:B------:R-:W-:Y:S02]  /*00e0*/  UIADD3.X UR7, URZ, UR5, URZ, UP0, !UPT ;  /* 0x000000053f077290 */ /* 0x000fe400087fe43f */
[----:B------:R-:W-:-:S07]  /*00f0*/  UIADD3.X UR5, URZ, UR5, URZ, UP1, !UPT ;  /* 0x000000053f057290 */ /* 0x000fce0008ffe43f */
[----:B------:R0:W-:Y:S02]  /*0100*/  UTMACCTL.PF [UR6] ;  /* 0x00000000060079b9 */ /* 0x0001e40008040000 */
[----:B------:R0:W-:Y:S02]  /*0110*/  UTMACCTL.PF [UR4] ;  /* 0x00000000040079b9 */ /* 0x0001e40008040000 */
[----:B0-----:R-:W-:Y:S01]  /*0120*/  NOP ;  /* 0x0000000000007918 */ /* 0x001fe20000000000 */
.L_x_1:
[----:B------:R-:W-:Y:S05]  /*0130*/  BSYNC B0 ;  /* 0x0000000000007941 */ /* 0x000fea0003800000 */
.L_x_0:
[----:B------:R-:W0:Y:S02]  /*0140*/  SHFL.IDX PT, R8, R2, RZ, 0x1f ;  /* 0x00001fff02087589 */ /* 0x000e2400000e0000 */
[----:B0-----:R-:W-:-:S13]  /*0150*/  ISETP.NE.AND P0, PT, R8, RZ, PT ;  /* 0x000000ff0800720c */ /* 0x001fda0003f05270 */
[----:B------:R-:W-:Y:S05]  /*0160*/  @P0 BRA `(.L_x_2) ;  /* 0x0000000000500947 */ /* 0x000fea0003800000 */
[----:B------:R-:W0:Y:S01]  /*0170*/  S2UR UR8, SR_CgaCtaId ;  /* 0x00000000000879c3 */ /* 0x000e220000008800 */
[----:B------:R-:W-:Y:S01]  /*0180*/  UMOV UR4, 0x400 ;  /* 0x0000040000047882 */ /* 0x000fe20000000000 */
[----:B------:R-:W-:Y:S01]  /*0190*/  UMOV UR5, 0x1 ;  /* 0x0000000100057882 */ /* 0x000fe20000000000 */
[----:B------:R-:W-:Y:S01]  /*01a0*/  UMOV UR6, 0x2 ;  /* 0x0000000200067882 */ /* 0x000fe20000000000 */
[----:B------:R-:W-:Y:S01]  /*01b0*/  ELECT P0, URZ, PT ;  /* 0x00000000003f782f */ /* 0x000fe20003800000 */
[----:B------:R-:W-:-:S04]  /*01c0*/  UIADD3 UR6, -UR6, 0x100000, URZ ;  /* 0x0010000006067890 */ /* 0x000fc8000fffe13f */
[----:B------:R-:W-:Y:S02]  /*01d0*/  USHF.L.U32 UR7, UR6, 0xb, URZ ;  /* 0x0000000b06077899 */ /* 0x000fe4000800063f */
[----:B------:R-:W-:Y:S02]  /*01e0*/  USHF.L.U32 UR6, UR6, 0x1, URZ ;  /* 0x0000000106067899 */ /* 0x000fe4000800063f */
[----:B0-----:R-:W-:Y:S02]  /*01f0*/  ULEA UR8, UR8, UR4, 0x18 ;  /* 0x0000000408087291 */ /* 0x001fe4000f8ec03f */
[----:B------:R-:W-:-:S04]  /*0200*/  UIADD3 UR4, -UR5, 0x100000, URZ ;  /* 0x0010000005047890 */ /* 0x000fc8000fffe13f */
[----:B------:R-:W-:Y:S02]  /*0210*/  USHF.L.U32 UR5, UR4, 0xb, URZ ;  /* 0x0000000b04057899 */ /* 0x000fe4000800063f */
[----:B------:R-:W-:Y:S01]  /*0220*/  USHF.L.U32 UR4, UR4, 0x1, URZ ;  /* 0x0000000104047899 */ /* 0x000fe2000800063f */
[----:B------:R-:W0:Y:S11]  /*0230*/  FENCE.VIEW.ASYNC.S ;  /* 0x00000000000073c6 */ /* 0x000e360000000000 */
[----:B0-----:R0:W1:Y:S01]  /*0240*/  SYNCS.EXCH.64 URZ, [UR8], UR4 ;  /* 0x00000004083f75b2 */ /* 0x0010620008000100 */
[----:B------:R0:W2:Y:S01]  /*0250*/  SYNCS.EXCH.64 URZ, [UR8+0x18], UR6 ;  /* 0x00001806083f75b2 */ /* 0x0000a20008000100 */
[----:B------:R0:W3:Y:S01]  /*0260*/  SYNCS.EXCH.64 URZ, [UR8+0x8], UR4 ;  /* 0x00000804083f75b2 */ /* 0x0000e20008000100 */
[----:B------:R0:W4:Y:S01]  /*0270*/  SYNCS.EXCH.64 URZ, [UR8+0x20], UR6 ;  /* 0x00002006083f75b2 */ /* 0x0001220008000100 */
[----:B------:R0:W0:Y:S01]  /*0280*/  SYNCS.EXCH.64 URZ, [UR8+0x10], UR4 ;  /* 0x00001004083f75b2 */ /* 0x0000220008000100 */
[----:B------:R0:W0:Y:S01]  /*0290*/  SYNCS.EXCH.64 URZ, [UR8+0x28], UR6 ;  /* 0x00002806083f75b2 */ /* 0x0000220008000100 */
[----:B------:R-:W-:Y:S01]  /*02a0*/  NOP ;  /* 0x0000000000007918 */ /* 0x000fe20000000000 */
.L_x_2:
[----:B------:R-:W5:Y:S01]  /*02b0*/  SHFL.IDX PT, R11, R2, RZ, 0x1f ;  /* 0x00001fff020b7589 */ /* 0x000f6200000e0000 */
[----:B------:R-:W1:Y:S01]  /*02c0*/  S2UR UR12, SR_CTAID.X ;  /* 0x00000000000c79c3 */ /* 0x000e620000002500 */
[----:B------:R-:W-:Y:S02]  /*02d0*/  SHF.R.S32.HI R3, RZ, 0x1f, R4 ;  /* 0x0000001fff037819 */ /* 0x000fe40000011404 */
[----:B------:R-:W-:Y:S01]  /*02e0*/  ELECT P0, URZ, PT ;  /* 0x00000000003f782f */ /* 0x000fe20003800000 */
[----:B------:R-:W2:Y:S01]  /*02f0*/  SHFL.IDX PT, R9, R2, RZ, 0x1f ;  /* 0x00001fff02097589 */ /* 0x000ea200000e0000 */
[----:B------:R-:W-:Y:S02]  /*0300*/  ELECT P1, URZ, PT ;  /* 0x00000000003f782f */ /* 0x000fe40003820000 */
[----:B------:R-:W-:Y:S01]  /*0310*/  LEA.HI R3, R3, R4, RZ, 0x7 ;  /* 0x0000000403037211 */ /* 0x000fe200078f38ff */
[----:B0-----:R-:W-:Y:S01]  /*0320*/  ULDC UR4, c[0x0][0x150] ;  /* 0x0000540000047ab9 */ /* 0x001fe20000000800 */
[----:B------:R-:W0:Y:S01]  /*0330*/  S2R R6, SR_CTAID.Y ;  /* 0x0000000000067919 */ /* 0x000e220000002600 */
[----:B------:R-:W3:Y:S01]  /*0340*/  LDC R21, c[0x0][0x148] ;  /* 0x00005200ff157b82 */ /* 0x000ee20000000800 */
[----:B------:R-:W-:Y:S01]  /*0350*/  LOP3.LUT R3, R3, 0xffffff80, RZ, 0xc0, !PT ;  /* 0xffffff8003037812 */ /* 0x000fe200078ec0ff */
[----:B------:R-:W-:Y:S01]  /*0360*/  UMOV UR11, 0x80 ;  /* 0x00000080000b7882 */ /* 0x000fe20000000000 */
[----:B------:R-:W-:Y:S01]  /*0370*/  NOP ;  /* 0x0000000000007918 */ /* 0x000fe20000000000 */
[----:B------:R-:W-:Y:S01]  /*0380*/  NOP ;  /* 0x0000000000007918 */ /* 0x000fe20000000000 */
[C---:B------:R-:W-:Y:S01]  /*0390*/  VIADD R35, R10.reuse, 0xffffffff ;  /* 0xffffffff0a237836 */ /* 0x040fe20000000000 */
[----:B------:R-:W-:Y:S01]  /*03a0*/  ISETP.NE.AND P2, PT, R10, RZ, PT ;  /* 0x000000ff0a00720c */ /* 0x000fe20003f45270 */
[----:B------:R-:W-:Y:S01]  /*03b0*/  IMAD.IADD R3, R4, 0x1, -R3 ;  /* 0x0000000104037824 */ /* 0x000fe200078e0a03 */
[----:B------:R-:W4:Y:S02]  /*03c0*/  LDC R15, c[0x0][0x140] ;  /* 0x00005000ff0f7b82 */ /* 0x000f240000000800 */
[----:B------:R-:W-:-:S02]  /*03d0*/  ISETP.GE.U32.AND P5, PT, R35, 0x2, PT ;  /* 0x000000022300780c */ /* 0x000fc40003fa6070 */
[----:B------:R-:W-:Y:S02]  /*03e0*/  SHF.R.S32.HI R0, RZ, 0x1f, R3 ;  /* 0x0000001fff007819 */ /* 0x000fe40000011403 */
[----:B-----5:R-:W-:Y:S02]  /*03f0*/  ISETP.NE.OR P0, PT, R11, RZ, !P0 ;  /* 0x000000ff0b00720c */ /* 0x020fe40004705670 */
[----:B------:R-:W5:Y:S01]  /*0400*/  LDC R14, c[0x0][0x144] ;  /* 0x00005100ff0e7b82 */ /* 0x000f620000000800 */
[----:B------:R-:W-:Y:S02]  /*0410*/  SHF.R.S32.HI R11, RZ, 0x1f, R8 ;  /* 0x0000001fff0b7819 */ /* 0x000fe40000011408 */
[----:B--2---:R-:W-:Y:S02]  /*0420*/  ISETP.NE.OR P1, PT, R9, RZ, !P1 ;  /* 0x000000ff0900720c */ /* 0x004fe40004f25670 */
[----:B------:R-:W-:Y:S02]  /*0430*/  LEA.HI R11, R11, R8, RZ, 0x2 ;  /* 0x000000080b0b7211 */ /* 0x000fe400078f10ff */
[----:B-1----:R-:W-:-:S02]  /*0440*/  I2FP.F32.U32 R13, UR12 ;  /* 0x0000000c000d7c45 */ /* 0x002fc40008201000 */
[----:B------:R-:W-:Y:S02]  /*0450*/  LOP3.LUT R11, R11, 0x3ffffffc, RZ, 0xc0, !PT ;  /* 0x3ffffffc0b0b7812 */ /* 0x000fe400078ec0ff */
[----:B------:R-:W-:Y:S01]  /*0460*/  LEA.HI R2, R0, R3, RZ, 0x3 ;  /* 0x0000000300027211 */ /* 0x000fe200078f18ff */
[----:B------:R-:W-:Y:S01]  /*0470*/  VOTEU.ALL UP0, P0 ;  /* 0x00000000003f7886 */ /* 0x000fe20000000000 */
[----:B------:R-:W-:Y:S01]  /*0480*/  FMUL R13, R13, UR4 ;  /* 0x000000040d0d7c20 */ /* 0x000fe20008400000 */
[----:B------:R-:W-:Y:S01]  /*0490*/  IMAD.IADD R11, R8, 0x1, -R11 ;  /* 0x00000001080b7824 */ /* 0x000fe200078e0a0b */
[----:B0-----:R-:W-:Y:S01]  /*04a0*/  I2FP.F32.U32 R8, R6 ;  /* 0x0000000600087245 */ /* 0x001fe20000201000 */
[----:B------:R-:W-:Y:S01]  /*04b0*/  VOTEU.ALL UP1, P1 ;  /* 0x00000000003f7886 */ /* 0x000fe20000820000 */
[----:B------:R-:W0:Y:S01]  /*04c0*/  @!UP0 S2UR UR7, SR_CgaCtaId ;  /* 0x00000000000789c3 */ /* 0x000e220000008800 */
[----:B------:R-:W-:Y:S01]  /*04d0*/  ULDC UR4, c[0x0][0x154] ;  /* 0x0000550000047ab9 */ /* 0x000fe20000000800 */
[--C-:B------:R-:W-:Y:S01]  /*04e0*/  SHF.R.S32.HI R9, RZ, 0x3, R2.reuse ;  /* 0x00000003ff097819 */ /* 0x100fe20000011402 */
[----:B------:R-:W-:Y:S01]  /*04f0*/  FMUL R8, R8, UR4 ;  /* 0x0000000408087c20 */ /* 0x000fe20008400000 */
[----:B------:R-:W-:Y:S01]  /*0500*/  SHF.R.S32.HI R12, RZ, 0x1f, R2 ;  /* 0x0000001fff0c7819 */ /* 0x000fe20000011402 */
[----:B------:R-:W1:Y:S01]  /*0510*/  F2I.U32.TRUNC.NTZ R13, R13 ;  /* 0x0000000d000d7305 */ /* 0x000e62000020f000 */
[----:B------:R-:W-:Y:S01]  /*0520*/  SHF.R.S32.HI R2, RZ, 0x1f, R5 ;  /* 0x0000001fff027819 */ /* 0x000fe20000011405 */
[----:B------:R-:W-:Y:S01]  /*0530*/  UMOV UR4, 0x20 ;  /* 0x0000002000047882 */ /* 0x000fe20000000000 */
[----:B------:R-:W2:Y:S01]  /*0540*/  @!UP1 S2UR UR10, SR_CgaCtaId ;  /* 0x00000000000a99c3 */ /* 0x000ea20000008800 */
[----:B------:R-:W-:Y:S01]  /*0550*/  LEA.HI R12, R12, R9, RZ, 0x2 ;  /* 0x000000090c0c7211 */ /* 0x000fe200078f10ff */
[----:B------:R-:W-:Y:S01]  /*0560*/  @!UP0 UMOV UR6, 0x400 ;  /* 0x0000040000068882 */ /* 0x000fe20000000000 */
[----:B------:R-:W-:Y:S01]  /*0570*/  LEA.HI R2, R2, R5, RZ, 0x2 ;  /* 0x0000000502027211 */ /* 0x000fe200078f10ff */
[----:B------:R-:W-:-:S04]  /*0580*/  @!UP0 UIADD3 UR4, -UR4, 0x100000, URZ ;  /* 0x0010000004048890 */ /* 0x000fc8000fffe13f */
[----:B------:R-:W-:Y:S02]  /*0590*/  @!UP0 USHF.L.U32 UR5, UR4, 0xb, URZ ;  /* 0x0000000b04058899 */ /* 0x000fe4000800063f */
[----:B------:R-:W-:Y:S01]  /*05a0*/  @!UP0 USHF.L.U32 UR4, UR4, 0x1, URZ ;  /* 0x0000000104048899 */ /* 0x000fe2000800063f */
[----:B------:R-:W3:Y:S01]  /*05b0*/  F2I.U32.TRUNC.NTZ R8, R8 ;  /* 0x0000000800087305 */ /* 0x000ee2000020f000 */
[----:B------:R-:W-:Y:S01]  /*05c0*/  LOP3.LUT R12, R12, 0xfffffffc, RZ, 0xc0, !PT ;  /* 0xfffffffc0c0c7812 */ /* 0x000fe200078ec0ff */
[----:B------:R-:W-:Y:S01]  /*05d0*/  @!UP1 UMOV UR9, 0x400 ;  /* 0x0000040000099882 */ /* 0x000fe20000000000 */
[----:B------:R-:W-:Y:S01]  /*05e0*/  LOP3.LUT R2, R2, 0xfffffffc, RZ, 0xc0, !PT ;  /* 0xfffffffc02027812 */ /* 0x000fe200078ec0ff */
[----:B------:R-:W-:Y:S01]  /*05f0*/  VOTEU.ALL UP2, P1 ;  /* 0x00000000003f7886 */ /* 0x000fe20000840000 */
[----:B------:R-:W-:Y:S01]  /*0600*/  VOTEU.ALL UP3, P1 ;  /* 0x00000000003f7886 */ /* 0x000fe20000860000 */
[----:B------:R-:W-:Y:S01]  /*0610*/  IMAD.IADD R12, R9, 0x1, -R12 ;  /* 0x00000001090c7824 */ /* 0x000fe200078e0a0c */
[----:B------:R-:W-:Y:S01]  /*0620*/  VOTEU.ALL UP4, P1 ;  /* 0x00000000003f7886 */ /* 0x000fe20000880000 */
[----:B------:R-:W-:Y:S01]  /*0630*/  IMAD.IADD R5, R5, 0x1, -R2 ;  /* 0x0000000105057824 */ /* 0x000fe200078e0a02 */
[----:B------:R-:W-:Y:S01]  /*0640*/  VOTEU.ALL UP5, P1 ;  /* 0x00000000003f7886 */ /* 0x000fe200008a0000 */
[----:B------:R-:W-:Y:S01]  /*0650*/  IMAD R11, R11, 0x4, R12 ;  /* 0x000000040b0b7824 */ /* 0x000fe200078e020c */
[----:B0-----:R-:W-:Y:S01]  /*0660*/  @!UP0 ULEA UR8, UR7, UR6, 0x18 ;  /* 0x0000000607088291 */ /* 0x001fe2000f8ec03f */
[----:B-1----:R-:W-:Y:S01]  /*0670*/  IMAD.MOV R13, RZ, RZ, -R13 ;  /* 0x000000ffff0d7224 */ /* 0x002fe200078e0a0d */
[----:B------:R-:W-:-:S04]  /*0680*/  @!UP1 UIADD3 UR6, -UR11, 0x100000, URZ ;  /* 0x001000000b069890 */ /* 0x000fc8000fffe13f */
[----:B------:R-:W-:Y:S02]  /*0690*/  @!UP1 USHF.L.U32 UR7, UR6, 0xb, URZ ;  /* 0x0000000b06079899 */ /* 0x000fe4000800063f */
[----:B------:R-:W-:Y:S01]  /*06a0*/  @!UP1 USHF.L.U32 UR6, UR6, 0x1, URZ ;  /* 0x0000000106069899 */ /* 0x000fe2000800063f */
[----:B------:R-:W-:Y:S01]  /*06b0*/  IMAD.SHL.U32 R88, R11, 0x4, RZ ;  /* 0x000000040b587824 */ /* 0x000fe200078e00ff */
[----:B------:R-:W-:Y:S01]  /*06c0*/  ISETP.NE.AND P1, PT, R5, 0x3, PT ;  /* 0x000000030500780c */ /* 0x000fe20003f25270 */
[----:B---3--:R-:W-:Y:S01]  /*06d0*/  IMAD.MOV R24, RZ, RZ, -R8 ;  /* 0x000000ffff187224 */ /* 0x008fe200078e0a08 */
[----:B----4-:R-:W-:Y:S01]  /*06e0*/  ISETP.EQ.U32.AND P3, PT, R15, 0x1, PT ;  /* 0x000000010f00780c */ /* 0x010fe20003f62070 */
[----:B------:R-:W-:Y:S01]  /*06f0*/  VOTEU.ALL UP0, P0 ;  /* 0x00000000003f7886 */ /* 0x000fe20000000000 */
[----:B--2---:R-:W-:Y:S01]  /*0700*/  @!UP1 ULEA UR9, UR10, UR9, 0x18 ;  /* 0x000000090a099291 */ /* 0x004fe2000f8ec03f */
[----:B------:R-:W-:Y:S01]  /*0710*/  IMAD R9, R21, R24, R6 ;  /* 0x0000001815097224 */ /* 0x000fe200078e0206 */
[----:B------:R-:W-:Y:S01]  /*0720*/  LOP3.LUT R88, R11, 0xc, R88, 0x78, !PT ;  /* 0x0000000c0b587812 */ /* 0x000fe200078e7858 */
[----:B-----5:R-:W-:Y:S01]  /*0730*/  IMAD R20, R14, R13, UR12 ;  /* 0x0000000c0e147e24 */ /* 0x020fe2000f8e020d */
[----:B------:R-:W-:Y:S01]  /*0740*/  VOTEU.ALL UP1, P0 ;  /* 0x00000000003f7886 */ /* 0x000fe20000020000 */
[----:B------:R-:W-:Y:S01]  /*0750*/  LOP3.LUT P0, RZ, R3, 0x7, RZ, 0xc0, !PT ;  /* 0x0000000703ff7812 */ /* 0x000fe2000780c0ff */
[----:B------:R-:W0:Y:S02]  /*0760*/  FENCE.VIEW.ASYNC.S ;  /* 0x00000000000073c6 */ /* 0x000e240000000000 */
[----:B0-----:R0:W1:Y:S01]  /*0770*/  @!UP0 SYNCS.EXCH.64 URZ, [UR8+0x60], UR4 ;  /* 0x00006004083f85b2 */ /* 0x0010620008000100 */
[----:B------:R-:W-:Y:S01]  /*0780*/  ISETP.NE.AND P4, PT, R9, R88, PT ;  /* 0x000000580900720c */ /* 0x000fe20003f85270 */
[----:B------:R0:W2:Y:S01]  /*0790*/  SHFL.IDX PT, R14, R7, RZ, 0x1f ;  /* 0x00001fff070e7589 */ /* 0x0000a200000e0000 */
[----:B------:R-:W-:-:S02]  /*07a0*/  ISETP.EQ.OR P1, PT, R5, RZ, !P1 ;  /* 0x000000ff0500720c */ /* 0x000fc40004f22670 */
[----:B------:R-:W-:Y:S02]  /*07b0*/  ISETP.LT.U32.AND P0, PT, R88, 0x2, !P0 ;  /* 0x000000025800780c */ /* 0x000fe40004701070 */
[----:B------:R-:W-:Y:S02]  /*07c0*/  ISETP.EQ.OR P4, PT, R20, RZ, !P4 ;  /* 0x000000ff1400720c */ /* 0x000fe40006782670 */
[----:B------:R-:W-:Y:S02]  /*07d0*/  ISETP.EQ.AND P1, PT, R10, RZ, P1 ;  /* 0x000000ff0a00720c */ /* 0x000fe40000f22270 */
[----:B------:R-:W-:Y:S02]  /*07e0*/  PLOP3.LUT P0, PT, P0, P4, PT, 0x80, 0x0 ;  /* 0x000000000000781c */ /* 0x000fe40000709070 */
[----:B------:R-:W-:Y:S02]  /*07f0*/  SEL R16, RZ, 0x1, !P1 ;  /* 0x00000001ff107807 */ /* 0x000fe40004800000 */
[----:B------:R-:W-:Y:S01]  /*0800*/  P2R R99, PR, RZ, 0x1 ;  /* 0x00000001ff637803 */ /* 0x000fe20000000000 */
[----:B------:R0:W3:Y:S01]  /*0810*/  @!UP1 SYNCS.EXCH.64 URZ, [UR8+0x68], UR4 ;  /* 0x00006804083f95b2 */ /* 0x0000e20008000100 */
[----:B------:R-:W-:Y:S01]  /*0820*/  NOP ;  /* 0x0000000000007918 */ /* 0x000fe20000000000 */
[----:B------:R-:W-:Y:S01]  /*0830*/  SEL R16, R16, 0x2, P5 ;  /* 0x0000000210107807 */ /* 0x000fe20002800000 */
[----:B------:R0:W4:Y:S01]  /*0840*/  @!UP2 SYNCS.EXCH.64 URZ, [UR9+0x40], UR6 ;  /* 0x00004006093fa5b2 */ /* 0x0001220008000100 */
[----:B------:R0:W0:Y:S01]  /*0850*/  @!UP3 SYNCS.EXCH.64 URZ, [UR9+0x48], UR6 ;  /* 0x00004806093fb5b2 */ /* 0x0000220008000100 */
[----:B------:R0:W0:Y:S01]  /*0860*/  @!UP4 SYNCS.EXCH.64 URZ, [UR9+0x50], UR6 ;  /* 0x00005006093fc5b2 */ /* 0x0000220008000100 */
[----:B------:R0:W0:Y:S01]  /*0870*/  @!UP5 SYNCS.EXCH.64 URZ, [UR9+0x58], UR6 ;  /* 0x00005806093fd5b2 */ /* 0x0000220008000100 */
[----:B------:R-:W-:Y:S01]  /*0880*/  NOP ;  /* 0x0000000000007918 */ /* 0x000fe20000000000 */
[----:B-1----:R-:W-:Y:S05]  /*0890*/  @!P3 BRA `(.L_x_3) ;  /* 0x000000000008b947 */ /* 0x002fea0003800000 */
[----:B0--34-:R-:W-:Y:S01]  /*08a0*/  UCGABAR_ARV ;  /* 0x00000000000079c7 */ /* 0x019fe20008000000 */
[----:B------:R-:W-:Y:S05]  /*08b0*/  BRA `(.L_x_4) ;  /* 0x0000000000047947 */ /* 0x000fea0003800000 */
.L_x_3:
[----:B0--34-:R-:W-:Y:S01]  /*08c0*/  NOP ;  /* 0x0000000000007918 */ /* 0x019fe20000000000 */
.L_x_4:
[----:B------:R-:W-:Y:S01]  /*08d0*/  ULDC.64 UR4, c[0x0][0x598] ;  /* 0x0001660000047ab9 */ /* 0x000fe20000000a00 */
[----:B------:R-:W-:Y:S01]  /*08e0*/  ULDC.64 UR36, c[0x0][0x208] ;  /* 0x0000820000247ab9 */ /* 0x000fe20000000a00 */
[----:B------:R-:W-:-:S04]  /*08f0*/  ISETP.NE.U32.AND P0, PT, RZ, UR4, PT ;  /* 0x00000004ff007c0c */ /* 0x000fc8000bf05070 */
[----:B------:R-:W-:-:S13]  /*0900*/  ISETP.NE.AND.EX P0, PT, RZ, UR5, PT, P0 ;  /* 0x00000005ff007c0c */ /* 0x000fda000bf05300 */
[----:B------:R-:W-:Y:S05]  /*0910*/  @!P0 BRA `(.L_x_5) ;  /* 0x00000000001c8947 */ /* 0x000fea0003800000 */
[----:B------:R-:W0:Y:S02]  /*0920*/  LDC.64 R8, c[0x0][0x598] ;  /* 0x00016600ff087b82 */ /* 0x000e240000000a00 */
[----:B0-----:R-:W3:Y:S02]  /*0930*/  LDG.E.64 R8, desc[UR36][R8.64] ;  /* 0x0000002408087981 */ /* 0x001ee4000c1e1b00 */
[----:B---3--:R-:W-:-:S04]  /*0940*/  ISETP.NE.U32.AND P0, PT, R8, RZ, PT ;  /* 0x000000ff0800720c */ /* 0x008fc80003f05070 */
[----:B------:R-:W-:-:S13]  /*0950*/  ISETP.NE.AND.EX P0, PT, R9, RZ, PT, P0 ;  /* 0x000000ff0900720c */ /* 0x000fda0003f05300 */
[----:B------:R-:W-:Y:S05]  /*0960*/  @!P0 BRA `(.L_x_5) ;  /* 0x0000000000088947 */ /* 0x000fea0003800000 */
[----:B------:R0:W5:Y:S01]  /*0970*/  LD.E R89, desc[UR36][R8.64] ;  /* 0x0000002408597980 */ /* 0x000162000c101900 */
[----:B------:R-:W-:Y:S05]  /*0980*/  BRA `(.L_x_6) ;  /* 0x0000000000247947 */ /* 0x000fea0003800000 */
.L_x_5:
[----:B------:R-:W-:Y:S02]  /*0990*/  ULDC.64 UR4, c[0x0][0x588] ;  /* 0x0001620000047ab9 */ /* 0x000fe40000000a00 */
[----:B------:R-:W-:-:S04]  /*09a0*/  ISETP.NE.U32.AND P0, PT, RZ, UR4, PT ;  /* 0x00000004ff007c0c */ /* 0x000fc8000bf05070 */
[----:B------:R-:W-:-:S13]  /*09b0*/  ISETP.NE.AND.EX P0, PT, RZ, UR5, PT, P0 ;  /* 0x00000005ff007c0c */ /* 0x000fda000bf05300 */
[----:B------:R-:W-:Y:S05]  /*09c0*/  @!P0 BRA `(.L_x_7) ;  /* 0x00000000000c8947 */ /* 0x000fea0003800000 */
[----:B------:R-:W0:Y:S02]  /*09d0*/  LDC.64 R8, c[0x0][0x588] ;  /* 0x00016200ff087b82 */ /* 0x000e240000000a00 */
[----:B0-----:R1:W5:Y:S01]  /*09e0*/  LDG.E R89, desc[UR36][R8.64] ;  /* 0x0000002408597981 */ /* 0x001362000c1e1900 */
[----:B------:R-:W-:Y:S05]  /*09f0*/  BRA `(.L_x_6) ;  /* 0x0000000000087947 */ /* 0x000fea0003800000 */
.L_x_7:
[----:B------:R-:W-:Y:S02]  /*0a00*/  ULDC UR4, c[0x0][0x580] ;  /* 0x0001600000047ab9 */ /* 0x000fe40000000800 */
[----:B------:R-:W-:-:S07]  /*0a10*/  IMAD.U32 R89, RZ, RZ, UR4 ;  /* 0x00000004ff597e24 */ /* 0x000fce000f8e00ff */
.L_x_6:
[----:B------:R-:W-:Y:S02]  /*0a20*/  ULDC.64 UR4, c[0x0][0x5a0] ;  /* 0x0001680000047ab9 */ /* 0x000fe40000000a00 */
[----:B------:R-:W-:-:S04]  /*0a30*/  ISETP.NE.U32.AND P0, PT, RZ, UR4, PT ;  /* 0x00000004ff007c0c */ /* 0x000fc8000bf05070 */
[----:B------:R-:W-:-:S13]  /*0a40*/  ISETP.NE.AND.EX P0, PT, RZ, UR5, PT, P0 ;  /* 0x00000005ff007c0c */ /* 0x000fda000bf05300 */
[----:B------:R-:W-:Y:S05]  /*0a50*/  @!P0 BRA `(.L_x_8) ;  /* 0x00000000001c8947 */ /* 0x000fea0003800000 */
[----:B01----:R-:W0:Y:S02]  /*0a60*/  LDC.64 R8, c[0x0][0x5a0] ;  /* 0x00016800ff087b82 */ /* 0x003e240000000a00 */
[----:B0-----:R-:W3:Y:S02]  /*0a70*/  LDG.E.64 R8, desc[UR36][R8.64] ;  /* 0x0000002408087981 */ /* 0x001ee4000c1e1b00 */
[----:B---3--:R-:W-:-:S04]  /*0a80*/  ISETP.NE.U32.AND P0, PT, R8, RZ, PT ;  /* 0x000000ff0800720c */ /* 0x008fc80003f05070 */
[----:B------:R-:W-:-:S13]  /*0a90*/  ISETP.NE.AND.EX P0, PT, R9, RZ, PT, P0 ;  /* 0x000000ff0900720c */ /* 0x000fda0003f05300 */
[----:B------:R-:W-:Y:S05]  /*0aa0*/  @!P0 BRA `(.L_x_8) ;  /* 0x0000000000088947 */ /* 0x000fea0003800000 */
[----:B------:R0:W5:Y:S01]  /*0ab0*/  LD.E R90, desc[UR36][R8.64] ;  /* 0x00000024085a7980 */ /* 0x000162000c101900 */
[----:B------:R-:W-:Y:S05]  /*0ac0*/  BRA `(.L_x_9) ;  /* 0x0000000000247947 */ /* 0x000fea0003800000 */
.L_x_8:
[----:B------:R-:W-:Y:S02]  /*0ad0*/  ULDC.64 UR4, c[0x0][0x590] ;  /* 0x0001640000047ab9 */ /* 0x000fe40000000a00 */
[----:B------:R-:W-:-:S04]  /*0ae0*/  ISETP.NE.U32.AND P0, PT, RZ, UR4, PT ;  /* 0x00000004ff007c0c */ /* 0x000fc8000bf05070 */
[----:B------:R-:W-:-:S13]  /*0af0*/  ISETP.NE.AND.EX P0, PT, RZ, UR5, PT, P0 ;  /* 0x00000005ff007c0c */ /* 0x000fda000bf05300 */
[----:B------:R-:W-:Y:S05]  /*0b00*/  @!P0 BRA `(.L_x_10) ;  /* 0x00000000000c8947 */ /* 0x000fea0003800000 */
[----:B------:R-:W3:Y:S02]  /*0b10*/  LDC.64 R90, c[0x0][0x590] ;  /* 0x00016400ff5a7b82 */ /* 0x000ee40000000a00 */
[----:B---3--:R3:W5:Y:S01]  /*0b20*/  LDG.E R90, desc[UR36][R90.64] ;  /* 0x000000245a5a7981 */ /* 0x008762000c1e1900 */
[----:B------:R-:W-:Y:S05]  /*0b30*/  BRA `(.L_x_9) ;  /* 0x0000000000087947 */ /* 0x000fea0003800000 */
.L_x_10:
[----:B------:R-:W-:Y:S02]  /*0b40*/  ULDC UR4, c[0x0][0x584] ;  /* 0x0001610000047ab9 */ /* 0x000fe40000000800 */
[----:B------:R-:W-:-:S07]  /*0b50*/  IMAD.U32 R90, RZ, RZ, UR4 ;  /* 0x00000004ff5a7e24 */ /* 0x000fce000f8e00ff */
.L_x_9:
[----:B------:R-:W4:Y:S01]  /*0b60*/  LDC R2, c[0x0][0x65c] ;  /* 0x00019700ff027b82 */ /* 0x000f220000000800 */
[----:B------:R-:W-:Y:S01]  /*0b70*/  ULDC UR6, c[0x0][0x28c] ;  /* 0x0000a30000067ab9 */ /* 0x000fe20000000800 */
[----:B------:R-:W-:Y:S01]  /*0b80*/  ISETP.NE.AND P0, PT, R10, 0x2, PT ;  /* 0x000000020a00780c */ /* 0x000fe20003f05270 */
[----:B------:R-:W-:Y:S01]  /*0b90*/  UIADD3 UR6, UR6, 0x1f, URZ ;  /* 0x0000001f06067890 */ /* 0x000fe2000fffe03f */
[----:B01----:R-:W-:Y:S01]  /*0ba0*/  IMAD.U32 R8, RZ, RZ, UR12 ;  /* 0x0000000cff087e24 */ /* 0x003fe2000f8e00ff */
[----:B------:R-:W-:Y:S01]  /*0bb0*/  UMOV UR38, URZ ;  /* 0x0000003f00267c82 */ /* 0x000fe20008000000 */
[----:B------:R-:W-:Y:S01]  /*0bc0*/  IMAD.MOV.U32 R9, RZ, RZ, RZ ;  /* 0x000000ffff097224 */ /* 0x000fe200078e00ff */
[----:B------:R-:W-:Y:S01]  /*0bd0*/  USHF.R.S32.HI UR7, URZ, 0x1f, UR6 ;  /* 0x0000001f3f077899 */ /* 0x000fe20008011406 */
[----:B------:R-:W-:Y:S01]  /*0be0*/  UMOV UR39, URZ ;  /* 0x0000003f00277c82 */ /* 0x000fe20008000000 */
[----:B------:R-:W-:Y:S02]  /*0bf0*/  ULDC.64 UR8, c[0x0][0x650] ;  /* 0x0001940000087ab9 */ /* 0x000fe40000000a00 */
[----:B------:R-:W-:-:S04]  /*0c00*/  ULEA.HI UR7, UR7, UR6, URZ, 0x5 ;  /* 0x0000000607077291 */ /* 0x000fc8000f8f283f */
[----:B------:R-:W-:Y:S01]  /*0c10*/  USHF.R.S32.HI UR40, URZ, 0x5, UR7 ;  /* 0x000000053f287899 */ /* 0x000fe20008011407 */
[----:B----4-:R-:W-:-:S13]  /*0c20*/  ISETP.NE.AND P1, PT, R2, 0x1, PT ;  /* 0x000000010200780c */ /* 0x010fda0003f25270 */
[----:B------:R-:W0:Y:S01]  /*0c30*/  @P1 LDC R19, c[0x0][0x10] ;  /* 0x00000400ff131b82 */ /* 0x000e220000000800 */
[----:B------:R-:W-:Y:S02]  /*0c40*/  @P1 IMAD.MOV.U32 R7, RZ, RZ, RZ ;  /* 0x000000ffff071224 */ /* 0x000fe400078e00ff */
[----:B------:R-:W-:-:S05]  /*0c50*/  @P1 IMAD.MOV.U32 R17, RZ, RZ, RZ ;  /* 0x000000ffff111224 */ /* 0x000fca00078e00ff */
[----:B------:R-:W1:Y:S01]  /*0c60*/  @!P1 LDC R11, c[0x0][0xc] ;  /* 0x00000300ff0b9b82 */ /* 0x000e620000000800 */
[----:B------:R-:W-:Y:S01]  /*0c70*/  ULDC UR4, c[0x0][0xc] ;  /* 0x0000030000047ab9 */ /* 0x000fe20000000800 */
[----:B------:R-:W-:Y:S02]  /*0c80*/  ULDC UR5, c[0x0][0x10] ;  /* 0x0000040000057ab9 */ /* 0x000fe40000000800 */
[----:B------:R-:W-:-:S04]  /*0c90*/  UIMAD.WIDE.U32 UR4, UR4, UR5, URZ ;  /* 0x00000005040472a5 */ /* 0x000fc8000f8e003f */
[----:B------:R-:W4:Y:S01]  /*0ca0*/  LDC R2, c[0x0][0x14] ;  /* 0x00000500ff027b82 */ /* 0x000f220000000800 */
[----:B0-----:R-:W-:-:S04]  /*0cb0*/  @P1 IMAD.WIDE.U32 R18, R19, UR12, R6 ;  /* 0x0000000c13121c25 */ /* 0x001fc8000f8e0006 */
[----:B------:R-:W-:Y:S02]  /*0cc0*/  @P1 IMAD.IADD R17, R19, 0x1, R17 ;  /* 0x0000000113111824 */ /* 0x000fe400078e0211 */
[----:B-1----:R-:W-:-:S04]  /*0cd0*/  @!P1 IMAD.WIDE.U32 R8, R6, R11, R8 ;  /* 0x0000000b06089225 */ /* 0x002fc800078e0008 */
[----:B------:R-:W-:Y:S02]  /*0ce0*/  @!P1 IMAD.MOV.U32 R18, RZ, RZ, R8 ;  /* 0x000000ffff129224 */ /* 0x000fe400078e0008 */
[----:B------:R-:W-:Y:S02]  /*0cf0*/  @!P1 IMAD.MOV.U32 R17, RZ, RZ, R9 ;  /* 0x000000ffff119224 */ /* 0x000fe400078e0009 */
[----:B----4-:R-:W-:-:S04]  /*0d00*/  IMAD.WIDE.U32 R12, R2, UR4, RZ ;  /* 0x00000004020c7c25 */ /* 0x010fc8000f8e00ff */
[----:B------:R-:W-:Y:S01]  /*0d10*/  IMAD R23, R2, UR5, RZ ;  /* 0x0000000502177c24 */ /* 0x000fe2000f8e02ff */
[----:B------:R0:W-:Y:S03]  /*0d20*/  STL.64 [R1], R12 ;  /* 0x0000000c01007387 */ /* 0x0001e60000100a00 */
[----:B------:R-:W-:Y:S01]  /*0d30*/  IMAD.IADD R23, R13, 0x1, R23 ;  /* 0x000000010d177824 */ /* 0x000fe200078e0217 */
[----:B------:R-:W-:Y:S06]  /*0d40*/  @P0 BRA `(.L_x_11) ;  /* 0x0000000000200947 */ /* 0x000fec0003800000 */
[----:B------:R-:W-:Y:S01]  /*0d50*/  UISETP.GE.U32.AND UP0, UPT, UR40, 0x3, UPT ;  /* 0x000000032800788c */ /* 0x000fe2000bf06070 */
[----:B------:R-:W-:Y:S01]  /*0d60*/  IADD3 R18, P0, R18, R12, RZ ;  /* 0x0000000c12127210 */ /* 0x000fe20007f1e0ff */
[----:B------:R-:W-:Y:S01]  /*0d70*/  UIMAD.WIDE.U32 UR4, UR40, -0x55555555, URZ ;  /* 0xaaaaaaab280478a5 */ /* 0x000fe2000f8e003f */
[----:B------:R-:W-:-:S03]  /*0d80*/  UMOV UR39, URZ ;  /* 0x0000003f00277c82 */ /* 0x000fc60008000000 */
[----:B------:R-:W-:Y:S01]  /*0d90*/  USHF.R.U32.HI UR4, URZ, 0x1, UR5 ;  /* 0x000000013f047899 */ /* 0x000fe20008011605 */
[----:B------:R-:W-:-:S03]  /*0da0*/  IMAD.X R17, R23, 0x1, R17, P0 ;  /* 0x0000000117117824 */ /* 0x000fc600000e0611 */
[----:B------:R-:W-:Y:S02]  /*0db0*/  UIMAD UR38, UR4, -0x3, UR40 ;  /* 0xfffffffd042678a4 */ /* 0x000fe4000f8e0228 */
[----:B------:R-:W-:-:S12]  /*0dc0*/  @UP0 ULOP3.LUT UR39, UR4, 0x1, URZ, 0xc0, !UPT ;  /* 0x0000000104270892 */ /* 0x000fd8000f8ec03f */
.L_x_11:
[----:B------:R-:W-:Y:S01]  /*0dd0*/  ISETP.GE.U32.AND P0, PT, R18, UR8, PT ;  /* 0x0000000812007c0c */ /* 0x000fe2000bf06070 */
[----:B------:R-:W-:Y:S01]  /*0de0*/  IMAD.MOV.U32 R19, RZ, RZ, -0x1 ;  /* 0xffffffffff137424 */ /* 0x000fe200078e00ff */
[----:B------:R-:W-:Y:S01]  /*0df0*/  PRMT R8, RZ, 0x7610, R8 ;  /* 0x00007610ff087816 */ /* 0x000fe20000000008 */
[----:B------:R-:W-:Y:S01]  /*0e00*/  IMAD.MOV.U32 R22, RZ, RZ, -0x1 ;  /* 0xffffffffff167424 */ /* 0x000fe200078e00ff */
[----:B------:R-:W-:Y:S01]  /*0e10*/  ISETP.GE.U32.AND.EX P0, PT, R17, UR9, PT, P0 ;  /* 0x0000000911007c0c */ /* 0x000fe2000bf06100 */
[----:B------:R-:W-:-:S12]  /*0e20*/  IMAD.MOV.U32 R2, RZ, RZ, -0x1 ;  /* 0xffffffffff027424 */ /* 0x000fd800078e00ff */
[----:B------:R-:W-:Y:S05]  /*0e30*/  @P0 BRA `(.L_x_12) ;  /* 0x00000004002c0947 */ /* 0x000fea0003800000 */
[----:B------:R-:W1:Y:S01]  /*0e40*/  LDC.64 R26, c[0x0][0x628] ;  /* 0x00018a00ff1a7b82 */ /* 0x000e620000000a00 */
[----:B------:R-:W-:Y:S02]  /*0e50*/  IMAD.MOV.U32 R8, RZ, RZ, R18 ;  /* 0x000000ffff087224 */ /* 0x000fe400078e0012 */
[----:B------:R-:W-:-:S05]  /*0e60*/  IMAD.MOV.U32 R9, RZ, RZ, R17 ;  /* 0x000000ffff097224 */ /* 0x000fca00078e0011 */
[----:B------:R-:W4:Y:S08]  /*0e70*/  LDC R2, c[0x0][0x630] ;  /* 0x00018c00ff027b82 */ /* 0x000f300000000800 */
[----:B------:R-:W0:Y:S01]  /*0e80*/  LDC.64 R28, c[0x0][0x620] ;  /* 0x00018800ff1c7b82 */ /* 0x000e220000000a00 */
[----:B-1----:R-:W-:-:S04]  /*0e90*/  ISETP.NE.U32.AND P0, PT, R26, RZ, PT ;  /* 0x000000ff1a00720c */ /* 0x002fc80003f05070 */
[----:B------:R-:W-:-:S13]  /*0ea0*/  ISETP.NE.AND.EX P0, PT, R27, RZ, PT, P0 ;  /* 0x000000ff1b00720c */ /* 0x000fda0003f05300 */
[----:B0---4-:R-:W-:Y:S05]  /*0eb0*/  @!P0 BRA `(.L_x_13) ;  /* 0x0000000000288947 */ /* 0x011fea0003800000 */
[----:B------:R-:W0:Y:S02]  /*0ec0*/  LDC R13, c[0x0][0x634] ;  /* 0x00018d00ff0d7b82 */ /* 0x000e240000000800 */
[----:B0-----:R-:W-:-:S05]  /*0ed0*/  IADD3 R13, P0, R18, R13, RZ ;  /* 0x0000000d120d7210 */ /* 0x001fca0007f1e0ff */
[----:B------:R-:W-:-:S04]  /*0ee0*/  IMAD.X R15, RZ, RZ, R17, P0 ;  /* 0x000000ffff0f7224 */ /* 0x000fc800000e0611 */
[----:B------:R-:W-:-:S04]  /*0ef0*/  IMAD.WIDE.U32 R8, R15, R26, RZ ;  /* 0x0000001a0f087225 */ /* 0x000fc800078e00ff */
[----:B------:R-:W-:-:S04]  /*0f00*/  IMAD.WIDE.U32 R10, P0, R13, R27, R8 ;  /* 0x0000001b0d0a7225 */ /* 0x000fc80007800008 */
[----:B------:R-:W-:-:S04]  /*0f10*/  IMAD.WIDE.U32 R8, R13, R26, RZ ;  /* 0x0000001a0d087225 */ /* 0x000fc800078e00ff */
[----:B------:R-:W-:Y:S01]  /*0f20*/  IMAD.X R13, RZ, RZ, RZ, P0 ;  /* 0x000000ffff0d7224 */ /* 0x000fe200000e06ff */
[----:B------:R-:W-:Y:S01]  /*0f30*/  IADD3 RZ, P0, R9, R10, RZ ;  /* 0x0000000a09ff7210 */ /* 0x000fe20007f1e0ff */
[----:B------:R-:W-:-:S04]  /*0f40*/  IMAD.MOV.U32 R12, RZ, RZ, R11 ;  /* 0x000000ffff0c7224 */ /* 0x000fc800078e000b */
[----:B------:R-:W-:-:S08]  /*0f50*/  IMAD.WIDE.U32.X R8, R15, R27, R12, P0 ;  /* 0x0000001b0f087225 */ /* 0x000fd000000e040c */
.L_x_13:
[----:B------:R-:W0:Y:S01]  /*0f60*/  LDC.64 R32, c[0x0][0x640] ;  /* 0x00019000ff207b82 */ /* 0x000e220000000a00 */
[-C--:B------:R-:W-:Y:S01]  /*0f70*/  SHF.R.U64 R30, R8, R2.reuse, R9 ;  /* 0x00000002081e7219 */ /* 0x080fe20000001209 */
[----:B------:R-:W-:Y:S01]  /*0f80*/  IMAD.MOV.U32 R19, RZ, RZ, R17 ;  /* 0x000000ffff137224 */ /* 0x000fe200078e0011 */
[----:B------:R-:W-:Y:S02]  /*0f90*/  SHF.R.U32.HI R2, RZ, R2, R9 ;  /* 0x00000002ff027219 */ /* 0x000fe40000011609 */
[----:B------:R-:W-:-:S03]  /*0fa0*/  IADD3 R11, P0, RZ, -R30, RZ ;  /* 0x8000001eff0b7210 */ /* 0x000fc60007f1e0ff */
[----:B------:R-:W1:Y:S02]  /*0fb0*/  LDC R10, c[0x0][0x618] ;  /* 0x00018600ff0a7b82 */ /* 0x000e640000000800 */
[----:B------:R-:W-:-:S04]  /*0fc0*/  IMAD.X R9, RZ, RZ, ~R2, P0 ;  /* 0x000000ffff097224 */ /* 0x000fc800000e0e02 */
[-C--:B------:R-:W-:Y:S02]  /*0fd0*/  IMAD R2, R9, R28.reuse, RZ ;  /* 0x0000001c09027224 */ /* 0x080fe400078e02ff */
[----:B------:R-:W4:Y:S01]  /*0fe0*/  LDC R13, c[0x0][0x608] ;  /* 0x00018200ff0d7b82 */ /* 0x000f220000000800 */
[----:B------:R-:W-:-:S04]  /*0ff0*/  IMAD.WIDE.U32 R8, R11, R28, R18 ;  /* 0x0000001c0b087225 */ /* 0x000fc800078e0012 */
[----:B------:R-:W-:Y:S02]  /*1000*/  IMAD R11, R11, R29, R2 ;  /* 0x0000001d0b0b7224 */ /* 0x000fe400078e0202 */
[----:B------:R-:W-:Y:S01]  /*1010*/  IMAD.MOV.U32 R2, RZ, RZ, -0x1 ;  /* 0xffffffffff027424 */ /* 0x000fe200078e00ff */
[----:B------:R-:W2:Y:S01]  /*1020*/  LDC R31, c[0x0][0x658] ;  /* 0x00019600ff1f7b82 */ /* 0x000ea20000000800 */
[----:B------:R-:W-:Y:S01]  /*1030*/  IMAD.IADD R9, R9, 0x1, R11 ;  /* 0x0000000109097824 */ /* 0x000fe200078e020b */
[----:B0-----:R-:W-:Y:S01]  /*1040*/  ISETP.NE.U32.AND P0, PT, R32, RZ, PT ;  /* 0x000000ff2000720c */ /* 0x001fe20003f05070 */
[----:B------:R-:W-:-:S03]  /*1050*/  IMAD.MOV.U32 R28, RZ, RZ, 0x1 ;  /* 0x00000001ff1c7424 */ /* 0x000fc600078e00ff */
[----:B------:R-:W-:Y:S02]  /*1060*/  ISETP.NE.AND.EX P0, PT, R33, RZ, PT, P0 ;  /* 0x000000ff2100720c */ /* 0x000fe40003f05300 */
[----:B------:R-:W0:Y:S01]  /*1070*/  LDC R27, c[0x0][0x600] ;  /* 0x00018000ff1b7b82 */ /* 0x000e220000000800 */
[-CC-:B-1----:R-:W-:Y:S02]  /*1080*/  SHF.R.U64 R25, R8, R10.reuse, R9.reuse ;  /* 0x0000000a08197219 */ /* 0x182fe40000001209 */
[----:B------:R-:W-:-:S05]  /*1090*/  SHF.R.U32.HI R8, RZ, R10, R9 ;  /* 0x0000000aff087219 */ /* 0x000fca0000011609 */
[----:B------:R-:W1:Y:S01]  /*10a0*/  LDC R22, c[0x0][0x648] ;  /* 0x00019200ff167b82 */ /* 0x000e620000000800 */
[-CC-:B----4-:R-:W-:Y:S02]  /*10b0*/  SHF.R.U64 R34, R25, R13.reuse, R8.reuse ;  /* 0x0000000d19227219 */ /* 0x190fe40000001208 */
[----:B------:R-:W-:-:S05]  /*10c0*/  SHF.R.U32.HI R8, RZ, R13, R8 ;  /* 0x0000000dff087219 */ /* 0x000fca0000011608 */
[----:B------:R-:W4:Y:S01]  /*10d0*/  LDC R26, c[0x0][0x638] ;  /* 0x00018e00ff1a7b82 */ /* 0x000f220000000800 */
[-CC-:B--2---:R-:W-:Y:S02]  /*10e0*/  SHF.R.U64 R36, R34, R31.reuse, R8.reuse ;  /* 0x0000001f22247219 */ /* 0x184fe40000001208 */
[-C--:B------:R-:W-:Y:S02]  /*10f0*/  SHF.L.U32 R2, R2, R31.reuse, RZ ;  /* 0x0000001f02027219 */ /* 0x080fe400000006ff */
[----:B------:R-:W-:Y:S01]  /*1100*/  SHF.R.U32.HI R9, RZ, R31, R8 ;  /* 0x0000001fff097219 */ /* 0x000fe20000011608 */
[----:B------:R-:W-:Y:S01]  /*1110*/  IMAD.MOV.U32 R8, RZ, RZ, R36 ;  /* 0x000000ffff087224 */ /* 0x000fe200078e0024 */
[----:B------:R-:W-:Y:S01]  /*1120*/  LOP3.LUT R15, RZ, R2, RZ, 0x33, !PT ;  /* 0x00000002ff0f7212 */ /* 0x000fe200078e33ff */
[----:B------:R-:W2:Y:S01]  /*1130*/  LDC R29, c[0x0][0x610] ;  /* 0x00018400ff1d7b82 */ /* 0x000ea20000000800 */
[----:B------:R-:W-:Y:S05]  /*1140*/  @!P0 BRA `(.L_x_14) ;  /* 0x0000000000288947 */ /* 0x000fea0003800000 */
[----:B------:R-:W3:Y:S02]  /*1150*/  LDC R13, c[0x0][0x64c] ;  /* 0x00019300ff0d7b82 */ /* 0x000ee40000000800 */
[----:B---3--:R-:W-:-:S05]  /*1160*/  IADD3 R13, P0, R36, R13, RZ ;  /* 0x0000000d240d7210 */ /* 0x008fca0007f1e0ff */
        /* <DEDUP_REMOVED lines=8> */
.L_x_14:
[----:B-1----:R-:W-:Y:S01]  /*11f0*/  SHF.R.U64 R7, R8, R22, R9 ;  /* 0x0000001608077219 */ /* 0x002fe20000001209 */
[----:B0-----:R-:W-:Y:S01]  /*1200*/  VIADD R8, R27, 0xffffffff ;  /* 0xffffffff1b087836 */ /* 0x001fe20000000000 */
[----:B------:R-:W-:Y:S01]  /*1210*/  SHF.L.U32 R2, R28, R31, RZ ;  /* 0x0000001f1c027219 */ /* 0x000fe200000006ff */
[----:B------:R-:W-:Y:S01]  /*1220*/  @P1 IMAD R20, R21, R24, R6 ;  /* 0x0000001815141224 */ /* 0x000fe200078e0206 */
[----:B------:R-:W-:Y:S01]  /*1230*/  LOP3.LUT R15, R34, R15, RZ, 0xc0, !PT ;  /* 0x0000000f220f7212 */ /* 0x000fe200078ec0ff */
[----:B------:R-:W-:Y:S01]  /*1240*/  IMAD.MOV R9, RZ, RZ, -R7 ;  /* 0x000000ffff097224 */ /* 0x000fe200078e0a07 */
[----:B------:R-:W-:Y:S01]  /*1250*/  LOP3.LUT R8, R25, R8, RZ, 0xc0, !PT ;  /* 0x0000000819087212 */ /* 0x000fe200078ec0ff */
[----:B------:R-:W-:Y:S02]  /*1260*/  IMAD.MOV.U32 R6, RZ, RZ, 0x1 ;  /* 0x00000001ff067424 */ /* 0x000fe400078e00ff */
[----:B------:R-:W-:Y:S02]  /*1270*/  IMAD R15, R2, R7, R15 ;  /* 0x00000007020f7224 */ /* 0x000fe400078e020f */
[----:B----4-:R-:W-:-:S02]  /*1280*/  IMAD R2, R9, R26, R36 ;  /* 0x0000001a09027224 */ /* 0x010fc400078e0224 */
[----:B--2---:R-:W-:Y:S02]  /*1290*/  IMAD R19, R15, R29, R20 ;  /* 0x0000001d0f137224 */ /* 0x004fe400078e0214 */
[--C-:B------:R-:W-:Y:S01]  /*12a0*/  IMAD R2, R2, R27, R8.reuse ;  /* 0x0000001b02027224 */ /* 0x100fe200078e0208 */
[----:B------:R-:W-:-:S04]  /*12b0*/  PRMT R8, R6, 0x7610, R8 ;  /* 0x0000761006087816 */ /* 0x000fc80000000008 */
[----:B------:R-:W-:Y:S02]  /*12c0*/  SEL R22, R2, R19, !P1 ;  /* 0x0000001302167207 */ /* 0x000fe40004800000 */
[----:B------:R-:W-:Y:S01]  /*12d0*/  SEL R19, R19, R2, !P1 ;  /* 0x0000000213137207 */ /* 0x000fe20004800000 */
[----:B------:R-:W-:-:S07]  /*12e0*/  IMAD.MOV.U32 R2, RZ, RZ, R30 ;  /* 0x000000ffff027224 */ /* 0x000fce00078e001e */
.L_x_12:
[----:B------:R-:W-:Y:S05]  /*12f0*/  @!P3 BRA `(.L_x_15) ;  /* 0x00000000000cb947 */ /* 0x000fea0003800000 */
[----:B------:R-:W-:Y:S01]  /*1300*/  UCGABAR_WAIT ;  /* 0x0000000000007dc7 */ /* 0x000fe20008000000 */
[----:B------:R-:W-:Y:S01]  /*1310*/  CCTL.IVALL ;  /* 0x00000000ff00798f */ /* 0x000fe20002000000 */
[----:B------:R-:W-:Y:S05]  /*1320*/  BRA `(.L_x_16) ;  /* 0x0000000000047947 */ /* 0x000fea0003800000 */
.L_x_15:
[----:B------:R-:W-:Y:S06]  /*1330*/  BAR.SYNC.DEFER_BLOCKING 0x0 ;  /* 0x0000000000007b1d */ /* 0x000fec0000010000 */
.L_x_16:
[----:B------:R-:W-:Y:S05]  /*1340*/  @!P2 BRA `(.L_x_17) ;  /* 0x00000054000ca947 */ /* 0x000fea0003800000 */
[----:B------:R-:W-:-:S13]  /*1350*/  ISETP.GT.U32.AND P0, PT, R35, 0x1, PT ;  /* 0x000000012300780c */ /* 0x000fda0003f04070 */
[----:B------:R-:W-:Y:S05]  /*1360*/  @P0 EXIT ;  /* 0x000000000000094d */ /* 0x000fea0003800000 */
.L_x_18:
[----:B------:R-:W-:-:S08]  /*1370*/  NOP ;  /* 0x0000000000007918 */ /* 0x000fd00000000000 */
[----:B------:R-:W1:Y:S02]  /*1380*/  USETMAXREG.TRY_ALLOC.CTAPOOL UP0, 0xe8 ;  /* 0x000000e8000079c8 */ /* 0x000e640008000600 */
[----:B-1----:R-:W-:-:S13]  /*1390*/  PLOP3.LUT P0, PT, PT, PT, UP0, 0x80, 0x0 ;  /* 0x000000000000781c */ /* 0x002fda0003f0f008 */
[----:B------:R-:W-:Y:S05]  /*13a0*/  @!P0 BRA `(.L_x_18) ;  /* 0xfffffffc00f08947 */ /* 0x000fea000383ffff */
[----:B------:R-:W-:-:S13]  /*13b0*/  LOP3.LUT P0, RZ, R8, 0xff, RZ, 0xc0, !PT ;  /* 0x000000ff08ff7812 */ /* 0x000fda000780c0ff */
[----:B------:R-:W-:Y:S05]  /*13c0*/  @!P0 EXIT ;  /* 0x000000000000894d */ /* 0x000fea0003800000 */
[----:B------:R-:W1:Y:S01]  /*13d0*/  S2UR UR4, SR_CgaCtaId ;  /* 0x00000000000479c3 */ /* 0x000e620000008800 */
[----:B--2---:R-:W-:Y:S01]  /*13e0*/  VIADD R14, R14, 0xffffffff ;  /* 0xffffffff0e0e7836 */ /* 0x004fe20000000000 */
[CC--:B------:R-:W-:Y:S01]  /*13f0*/  LEA.HI R4, R0.reuse, R3.reuse, RZ, 0x2 ;  /* 0x0000000300047211 */ /* 0x0c0fe200078f10ff */
[----:B------:R-:W-:Y:S01]  /*1400*/  UMOV UR41, 0x400 ;  /* 0x0000040000297882 */ /* 0x000fe20000000000 */
[----:B------:R-:W-:Y:S01]  /*1410*/  LEA.HI R0, R0, R3, RZ, 0x5 ;  /* 0x0000000300007211 */ /* 0x000fe200078f28ff */
[----:B------:R-:W-:Y:S01]  /*1420*/  UISETP.LT.AND UP0, UPT, UR40, 0x1, UPT ;  /* 0x000000012800788c */ /* 0x000fe2000bf01270 */
[----:B------:R-:W-:Y:S01]  /*1430*/  R2UR UR42, R14 ;  /* 0x000000000e2a72ca */ /* 0x000fe200000e0000 */
[----:B------:R-:W-:Y:S01]  /*1440*/  ULDC UR6, c[0x0][0x284] ;  /* 0x0000a10000067ab9 */ /* 0x000fe20000000800 */
[--C-:B------:R-:W-:Y:S01]  /*1450*/  SHF.R.S32.HI R92, RZ, 0x2, R4.reuse ;  /* 0x00000002ff5c7819 */ /* 0x100fe20000011404 */
[----:B------:R-:W-:Y:S01]  /*1460*/  USEL UR43, UR40, 0x1, UP0 ;  /* 0x00000001282b7887 */ /* 0x000fe20008000000 */
[----:B------:R-:W-:Y:S01]  /*1470*/  SHF.R.S32.HI R5, RZ, 0x1f, R4 ;  /* 0x0000001fff057819 */ /* 0x000fe20000011404 */
[----:B------:R-:W-:Y:S01]  /*1480*/  USHF.L.U32 UR46, UR40, 0x1, URZ ;  /* 0x00000001282e7899 */ /* 0x000fe2000800063f */
[----:B------:R-:W-:Y:S01]  /*1490*/  LOP3.LUT R4, R4, 0xfffffffc, RZ, 0xc0, !PT ;  /* 0xfffffffc04047812 */ /* 0x000fe200078ec0ff */
[----:B------:R-:W-:Y:S01]  /*14a0*/  UIADD3 UR43, -UR43, UR40, URZ ;  /* 0x000000282b2b7290 */ /* 0x000fe2000fffe13f */
[----:B------:R-:W-:-:S02]  /*14b0*/  LEA.HI R5, R5, R92, RZ, 0x3 ;  /* 0x0000005c05057211 */ /* 0x000fc400078f18ff */
[----:B------:R-:W-:Y:S01]  /*14c0*/  ISETP.NE.AND P0, PT, R14, RZ, PT ;  /* 0x000000ff0e00720c */ /* 0x000fe20003f05270 */
[----:B---3--:R-:W-:Y:S01]  /*14d0*/  IMAD.IADD R91, R3, 0x1, -R4 ;  /* 0x00000001035b7824 */ /* 0x008fe200078e0a04 */
[----:B------:R-:W-:Y:S01]  /*14e0*/  LOP3.LUT R5, R5, 0xfffffff8, RZ, 0xc0, !PT ;  /* 0xfffffff805057812 */ /* 0x000fe200078ec0ff */
[----:B------:R-:W-:Y:S01]  /*14f0*/  USHF.L.U32 UR42, UR42, 0x3, URZ ;  /* 0x000000032a2a7899 */ /* 0x000fe2000800063f */
[----:B------:R-:W-:Y:S02]  /*1500*/  LOP3.LUT R102, R16, 0x1, RZ, 0xfc, !PT ;  /* 0x0000000110667812 */ /* 0x000fe400078efcff */
[----:B------:R-:W-:Y:S01]  /*1510*/  SEL R103, RZ, 0x1, P0 ;  /* 0x00000001ff677807 */ /* 0x000fe20000000000 */
[----:B------:R-:W-:Y:S01]  /*1520*/  IMAD.IADD R92, R92, 0x1, -R5 ;  /* 0x000000015c5c7824 */ /* 0x000fe200078e0a05 */
[----:B-1----:R-:W-:Y:S01]  /*1530*/  ULEA UR41, UR4, UR41, 0x18 ;  /* 0x0000002904297291 */ /* 0x002fe2000f8ec03f */
[----:B------:R-:W-:Y:S01]  /*1540*/  SHF.R.S32.HI R5, RZ, 0x5, R0 ;  /* 0x00000005ff057819 */ /* 0x000fe20000011400 */
[----:B------:R-:W-:-:S02]  /*1550*/  IMAD.U32 R95, RZ, RZ, UR42 ;  /* 0x0000002aff5f7e24 */ /* 0x000fc4000f8e00ff */
[----:B------:R-:W-:Y:S01]  /*1560*/  UIADD3 UR47, UR41, 0x40, URZ ;  /* 0x00000040292f7890 */ /* 0x000fe2000fffe03f */
[--C-:B------:R-:W-:Y:S01]  /*1570*/  SHF.R.S32.HI R93, RZ, 0x1f, R92.reuse ;  /* 0x0000001fff5d7819 */ /* 0x100fe2000001145c */
[----:B------:R-:W-:Y:S01]  /*1580*/  UIADD3 UR4, UR41, 0x100, URZ ;  /* 0x0000010029047890 */ /* 0x000fe2000fffe03f */
[--C-:B------:R-:W-:Y:S01]  /*1590*/  IMAD R98, R5, -0x10, -R92.reuse ;  /* 0xfffffff005627824 */ /* 0x100fe200078e0a5c */
[----:B------:R-:W-:Y:S01]  /*15a0*/  UIADD3 UR5, UR41, 0x3100, URZ ;  /* 0x0000310029057890 */ /* 0x000fe2000fffe03f */
[----:B------:R-:W-:Y:S01]  /*15b0*/  LOP3.LUT R97, R95, 0x8, RZ, 0xc0, !PT ;  /* 0x000000085f617812 */ /* 0x000fe200078ec0ff */
[----:B------:R-:W-:Y:S01]  /*15c0*/  USHF.R.U32.HI UR4, URZ, 0x4, UR4 ;  /* 0x000000043f047899 */ /* 0x000fe20008011604 */
[----:B------:R-:W-:Y:S01]  /*15d0*/  IMAD.U32 R94, RZ, RZ, UR47 ;  /* 0x0000002fff5e7e24 */ /* 0x000fe2000f8e00ff */
[----:B------:R-:W-:Y:S01]  /*15e0*/  USHF.R.U32.HI UR5, URZ, 0x4, UR5 ;  /* 0x000000043f057899 */ /* 0x000fe20008011605 */
[----:B------:R-:W-:Y:S01]  /*15f0*/  IMAD.WIDE R92, R5, 0x10, R92 ;  /* 0x00000010055c7825 */ /* 0x000fe200078e025c */
[----:B------:R-:W-:Y:S01]  /*1600*/  ULOP3.LUT UR4, UR4, 0x3fff, URZ, 0xc0, !UPT ;  /* 0x00003fff04047892 */ /* 0x000fe2000f8ec03f */
[----:B------:R-:W-:Y:S01]  /*1610*/  LOP3.LUT R95, R95, 0x8, RZ, 0xc, !PT ;  /* 0x000000085f5f7812 */ /* 0x000fe200078e0cff */
[----:B------:R-:W-:Y:S01]  /*1620*/  ULOP3.LUT UR5, UR5, 0x3fff, URZ, 0xc0, !UPT ;  /* 0x00003fff05057892 */ /* 0x000fe2000f8ec03f */
[----:B------:R-:W-:Y:S01]  /*1630*/  VIADD R96, R94, UR42 ;  /* 0x0000002a5e607c36 */ /* 0x000fe20008000000 */
[----:B------:R-:W-:Y:S01]  /*1640*/  LOP3.LUT R97, R97, 0x18, RZ, 0x3c, !PT ;  /* 0x0000001861617812 */ /* 0x000fe200078e3cff */
[----:B------:R-:W-:Y:S01]  /*1650*/  VIADD R98, R98, UR6 ;  /* 0x0000000662627c36 */ /* 0x000fe20008000000 */
[----:B------:R-:W-:-:S02]  /*1660*/  ULOP3.LUT UR44, UR4, 0x10000, URZ, 0xfc, !UPT ;  /* 0x00010000042c7892 */ /* 0x000fc4000f8efc3f */
[----:B------:R-:W-:-:S12]  /*1670*/  ULOP3.LUT UR45, UR5, 0x10000, URZ, 0xfc, !UPT ;  /* 0x00010000052d7892 */ /* 0x000fd8000f8efc3f */
.L_x_166:
[----:B------:R-:W-:Y:S01]  /*1680*/  SHF.L.U32 R3, R103, 0x1f, RZ ;  /* 0x0000001f67037819 */ /* 0x000fe200000006ff */
[----:B------:R-:W-:Y:S02]  /*1690*/  ULDC UR4, c[0x0][0x28c] ;  /* 0x0000a30000047ab9 */ /* 0x000fe40000000800 */
[----:B------:R-:W-:Y:S01]  /*16a0*/  ISETP.LT.AND P1, PT, RZ, UR4, PT ;  /* 0x00000004ff007c0c */ /* 0x000fe2000bf21270 */
[----:B------:R-:W1:Y:S02]  /*16b0*/  SYNCS.PHASECHK.TRANS64.TRYWAIT P0, [R94+UR42], R3 ;  /* 0x000000035e0075a7 */ /* 0x000e64000800016a */
[----:B-1-3--:R-:W-:Y:S10]  /*16c0*/  @!P0 BRA `(.L_x_19) ;  /* 0x00000060001c8947 */ /* 0x00aff40003800000 */
.L_x_187:
[----:B------:R-:W-:Y:S05]  /*16d0*/  @P1 BRA `(.L_x_20) ;  /* 0x0000000000401947 */ /* 0x000fea0003800000 */
[----:B------:R-:W-:Y:S01]  /*16e0*/  MOV R0, 0x0 ;  /* 0x0000000000007802 */ /* 0x000fe20000000f00 */
[----:B------:R-:W-:Y:S01]  /*16f0*/  ULDC.64 UR4, c[0x4][0x68] ;  /* 0x01001a0000047ab9 */ /* 0x000fe20000000a00 */
[----:B------:R-:W-:Y:S01]  /*1700*/  ULDC.64 UR6, c[0x4][0x8] ;  /* 0x0100020000067ab9 */ /* 0x000fe20000000a00 */
[----:B------:R-:W-:Y:S01]  /*1710*/  IMAD.U32 R4, RZ, RZ, UR4 ;  /* 0x00000004ff047e24 */ /* 0x000fe2000f8e00ff */
[----:B------:R2:W3:Y:S01]  /*1720*/  LDC.64 R14, c[0x4][R0] ;  /* 0x01000000000e7b82 */ /* 0x0004e20000000a00 */
[----:B------:R-:W-:Y:S01]  /*1730*/  IMAD.U32 R5, RZ, RZ, UR5 ;  /* 0x00000005ff057e24 */ /* 0x000fe2000f8e00ff */
[----:B------:R-:W-:Y:S01]  /*1740*/  ULDC.64 UR4, c[0x4][0x70] ;  /* 0x01001c0000047ab9 */ /* 0x000fe20000000a00 */
[----:B------:R-:W-:Y:S02]  /*1750*/  IMAD.U32 R10, RZ, RZ, UR6 ;  /* 0x00000006ff0a7e24 */ /* 0x000fe4000f8e00ff */
[----:B------:R-:W-:Y:S02]  /*1760*/  IMAD.U32 R6, RZ, RZ, UR4 ;  /* 0x00000004ff067e24 */ /* 0x000fe4000f8e00ff */
[----:B------:R-:W-:-:S02]  /*1770*/  IMAD.U32 R7, RZ, RZ, UR5 ;  /* 0x00000005ff077e24 */ /* 0x000fc4000f8e00ff */
[----:B------:R-:W-:Y:S02]  /*1780*/  IMAD.U32 R11, RZ, RZ, UR7 ;  /* 0x00000007ff0b7e24 */ /* 0x000fe4000f8e00ff */
[----:B------:R-:W-:Y:S02]  /*1790*/  IMAD.MOV.U32 R8, RZ, RZ, 0x1e1 ;  /* 0x000001e1ff087424 */ /* 0x000fe400078e00ff */
[----:B0-----:R-:W-:Y:S02]  /*17a0*/  IMAD.MOV.U32 R12, RZ, RZ, 0x1 ;  /* 0x00000001ff0c7424 */ /* 0x001fe400078e00ff */
[----:B--2---:R-:W-:-:S07]  /*17b0*/  IMAD.MOV.U32 R13, RZ, RZ, RZ ;  /* 0x000000ffff0d7224 */ /* 0x004fce00078e00ff */
[----:B------:R-:W-:-:S07]  /*17c0*/  LEPC R20, `(.L_x_20) ;  /* 0x000000001014794e */ /* 0x000fce0000000000 */
[----:B-1-3-5:R-:W-:Y:S05]  /*17d0*/  CALL.ABS.NOINC R14 ;  /* 0x000000000e007343 */ /* 0x02afea0003c00000 */
.L_x_20:
[----:B------:R-:W-:-:S13]  /*17e0*/  ISETP.NE.AND P0, PT, R102, 0x3, PT ;  /* 0x000000036600780c */ /* 0x000fda0003f05270 */
[----:B------:R-:W-:Y:S05]  /*17f0*/  @!P0 BRA `(.L_x_21) ;  /* 0x0000000000048947 */ /* 0x000fea0003800000 */
[----:B------:R-:W-:Y:S01]  /*1800*/  BPT.TRAP 0x1 ;  /* 0x000000040000795c */ /* 0x000fe20000300000 */
.L_x_21:
[----:B-1----:R-:W-:Y:S02]  /*1810*/  IMAD.U32 R3, RZ, RZ, UR38 ;  /* 0x00000026ff037e24 */ /* 0x002fe4000f8e00ff */
[----:B------:R-:W-:-:S03]  /*1820*/  IMAD.U32 R0, RZ, RZ, UR39 ;  /* 0x00000027ff007e24 */ /* 0x000fc6000f8e00ff */
[----:B------:R-:W-:Y:S02]  /*1830*/  LEA R3, R3, UR41, 0x3 ;  /* 0x0000002903037c11 */ /* 0x000fe4000f8e18ff */
[----:B------:R-:W-:-:S04]  /*1840*/  SHF.L.U32 R0, R0, 0x1f, RZ ;  /* 0x0000001f00007819 */ /* 0x000fc800000006ff */
[----:B------:R1:W2:Y:S01]  /*1850*/  SYNCS.PHASECHK.TRANS64.TRYWAIT P1, [R3+URZ], R0 ;  /* 0x00000000030075a7 */ /* 0x0002a2000802017f */
[----:B------:R-:W-:Y:S05]  /*1860*/  @!P0 BRA `(.L_x_22) ;  /* 0x0000000000048947 */ /* 0x000fea0003800000 */
[----:B------:R-:W-:Y:S01]  /*1870*/  BPT.TRAP 0x1 ;  /* 0x000000040000795c */ /* 0x000fe20000300000 */
.L_x_22:
[----:B--2---:R-:W-:Y:S05]  /*1880*/  @P1 BRA `(.L_x_23) ;  /* 0x0000000000081947 */ /* 0x004fea0003800000 */
[----:B------:R-:W2:Y:S02]  /*1890*/  SYNCS.PHASECHK.TRANS64.TRYWAIT P1, [R3+URZ], R0 ;  /* 0x00000000030075a7 */ /* 0x000ea4000802017f */
[----:B--2---:R-:W-:Y:S05]  /*18a0*/  @!P1 BRA `(.L_x_24) ;  /* 0x0000005c00b89947 */ /* 0x004fea0003800000 */
.L_x_23:
[----:B------:R-:W-:Y:S05]  /*18b0*/  WARPSYNC.ALL ;  /* 0x0000000000007948 */ /* 0x000fea0003800000 */
[----:B------:R-:W-:Y:S01]  /*18c0*/  ULEA UR4, UR38, UR44, 0x8 ;  /* 0x0000002c26047291 */ /* 0x000fe2000f8e403f */
[----:B------:R-:W-:Y:S01]  /*18d0*/  WARPGROUP.ARRIVE ;  /* 0x00000000000079c5 */ /* 0x000fe20000000000 */
[----:B------:R-:W-:Y:S01]  /*18e0*/  ULEA UR6, UR38, UR45, 0x9 ;  /* 0x0000002d26067291 */ /* 0x000fe2000f8e483f */
[----:B-12---:R-:W-:Y:S01]  /*18f0*/  IMAD.U32 R0, RZ, RZ, UR43 ;  /* 0x0000002bff007e24 */ /* 0x006fe2000f8e00ff */
[----:B------:R-:W-:Y:S01]  /*1900*/  UMOV UR5, 0x80000020 ;  /* 0x8000002000057882 */ /* 0x000fe20000000000 */
[----:B------:R-:W-:-:S03]  /*1910*/  UMOV UR7, 0x80000020 ;  /* 0x8000002000077882 */ /* 0x000fc60000000000 */
[----:B------:R-:W-:-:S03]  /*1920*/  ISETP.GE.AND P1, PT, R0, 0x1, PT ;  /* 0x000000010000780c */ /* 0x000fc60003f26270 */
[----:B------:R-:W-:Y:S01]  /*1930*/  HGMMA.64x128x16.F32 R24, gdesc[UR4], RZ, !UPT, gsb0 ;  /* 0x01e00000041879f0 */ /* 0x000fe2000c0008ff */
[----:B------:R-:W-:Y:S02]  /*1940*/  UIADD3 UR4, UR4, 0x2, URZ ;  /* 0x0000000204047890 */ /* 0x000fe4000fffe03f */
[----:B------:R-:W-:Y:S01]  /*1950*/  UIADD3 UR6, UR6, 0x2, URZ ;  /* 0x0000000206067890 */ /* 0x000fe2000fffe03f */
[----:B------:R-:W-:Y:S01]  /*1960*/  UMOV UR5, 0x80000020 ;  /* 0x8000002000057882 */ /* 0x000fe20000000000 */
[----:B------:R-:W-:Y:S01]  /*1970*/  UMOV UR7, 0x80000020 ;  /* 0x8000002000077882 */ /* 0x000fe20000000000 */
[----:B------:R-:W-:Y:S02]  /*1980*/  WARPGROUP.DEPBAR.LE gsb0, 0x0 ;  /* 0x00008000000079c5 */ /* 0x000fe40000010000 */
[----:B------:R-:W-:-:S06]  /*1990*/  WARPGROUP.ARRIVE ;  /* 0x00000000000079c5 */ /* 0x000fcc0000000000 */
[----:B------:R-:W-:Y:S03]  /*19a0*/  HGMMA.64x128x16.F32 R24, gdesc[UR4], R24, gsb0 ;  /* 0x01e00000041879f0 */ /* 0x000fe60008000818 */
[----:B------:R-:W-:Y:S02]  /*19b0*/  WARPGROUP.DEPBAR.LE gsb0, 0x0 ;  /* 0x00008000000079c5 */ /* 0x000fe40000010000 */
[----:B------:R-:W-:Y:S05]  /*19c0*/  @!P1 BRA `(.L_x_25) ;  /* 0x0000000000d49947 */ /* 0x000fea0003800000 */
[----:B------:R-:W-:Y:S01]  /*19d0*/  UIADD3 UR4, UR38, 0x1, URZ ;  /* 0x0000000126047890 */ /* 0x000fe2000fffe03f */
[----:B------:R-:W-:Y:S02]  /*19e0*/  IMAD.U32 R0, RZ, RZ, UR43 ;  /* 0x0000002bff007e24 */ /* 0x000fe4000f8e00ff */
[----:B------:R-:W-:Y:S01]  /*19f0*/  IMAD.U32 R3, RZ, RZ, UR38 ;  /* 0x00000026ff037e24 */ /* 0x000fe2000f8e00ff */
[----:B------:R-:W-:-:S04]  /*1a00*/  UISETP.NE.AND UP0, UPT, UR4, 0x3, UPT ;  /* 0x000000030400788c */ /* 0x000fc8000bf05270 */
[----:B------:R-:W-:Y:S02]  /*1a10*/  USEL UR5, URZ, 0x1, UP0 ;  /* 0x000000013f057887 */ /* 0x000fe40008000000 */
[----:B------:R-:W-:Y:S02]  /*1a20*/  USEL UR8, UR4, URZ, UP0 ;  /* 0x0000003f04087287 */ /* 0x000fe40008000000 */
[----:B------:R-:W-:-:S06]  /*1a30*/  ULOP3.LUT UR5, UR39, UR5, URZ, 0x3c, !UPT ;  /* 0x0000000527057292 */ /* 0x000fcc000f8e3c3f */
[----:B------:R-:W-:-:S07]  /*1a40*/  IMAD.U32 R6, RZ, RZ, UR5 ;  /* 0x00000005ff067e24 */ /* 0x000fce000f8e00ff */
.L_x_32:
[----:B------:R-:W-:Y:S05]  /*1a50*/  @!P0 BRA `(.L_x_26) ;  /* 0x0000000000048947 */ /* 0x000fea0003800000 */
[----:B------:R-:W-:Y:S01]  /*1a60*/  BPT.TRAP 0x1 ;  /* 0x000000040000795c */ /* 0x000fe20000300000 */
.L_x_26:
[----:B------:R-:W-:Y:S01]  /*1a70*/  ULEA UR4, UR8, UR41, 0x3 ;  /* 0x0000002908047291 */ /* 0x000fe2000f8e183f */
[----:B------:R-:W-:-:S08]  /*1a80*/  SHF.L.U32 R4, R6, 0x1f, RZ ;  /* 0x0000001f06047819 */ /* 0x000fd000000006ff */
[----:B------:R1:W2:Y:S01]  /*1a90*/  SYNCS.PHASECHK.TRANS64.TRYWAIT P1, [UR4], R4 ;  /* 0x00000004ff0075a7 */ /* 0x0002a20008020144 */
[----:B------:R-:W-:Y:S05]  /*1aa0*/  @!P0 BRA `(.L_x_27) ;  /* 0x0000000000048947 */ /* 0x000fea0003800000 */
[----:B------:R-:W-:Y:S01]  /*1ab0*/  BPT.TRAP 0x1 ;  /* 0x000000040000795c */ /* 0x000fe20000300000 */
.L_x_27:
[----:B--2---:R-:W-:Y:S05]  /*1ac0*/  @P1 BRA `(.L_x_28) ;  /* 0x0000000000081947 */ /* 0x004fea0003800000 */
[----:B------:R-:W2:Y:S02]  /*1ad0*/  SYNCS.PHASECHK.TRANS64.TRYWAIT P1, [UR4], R4 ;  /* 0x00000004ff0075a7 */ /* 0x000ea40008020144 */
[----:B--2---:R-:W-:Y:S05]  /*1ae0*/  @!P1 BRA `(.L_x_29) ;  /* 0x0000005c003c9947 */ /* 0x004fea0003800000 */
.L_x_28:
[----:B------:R-:W-:Y:S01]  /*1af0*/  ULEA UR4, UR8, UR44, 0x8 ;  /* 0x0000002c08047291 */ /* 0x000fe2000f8e403f */
[----:B------:R-:W-:Y:S01]  /*1b00*/  WARPGROUP.ARRIVE ;  /* 0x00000000000079c5 */ /* 0x000fe20000000000 */
[----:B------:R-:W-:Y:S01]  /*1b10*/  ULEA UR6, UR8, UR45, 0x9 ;  /* 0x0000002d08067291 */ /* 0x000fe2000f8e483f */
[----:B------:R-:W-:Y:S01]  /*1b20*/  UMOV UR5, 0x80000020 ;  /* 0x8000002000057882 */ /* 0x000fe20000000000 */
[----:B------:R-:W-:-:S07]  /*1b30*/  UMOV UR7, 0x80000020 ;  /* 0x8000002000077882 */ /* 0x000fce0000000000 */
[----:B------:R-:W-:Y:S01]  /*1b40*/  HGMMA.64x128x16.F32 R24, gdesc[UR4], R24, gsb0 ;  /* 0x01e00000041879f0 */ /* 0x000fe20008000818 */
        /* <DEDUP_REMOVED lines=9> */
[----:B------:R-:W-:Y:S01]  /*1be0*/  BPT.TRAP 0x1 ;  /* 0x000000040000795c */ /* 0x000fe20000300000 */
.L_x_30:
[----:B------:R-:W-:-:S13]  /*1bf0*/  ISETP.NE.AND P1, PT, R99, RZ, PT ;  /* 0x000000ff6300720c */ /* 0x000fda0003f25270 */
[----:B-12---:R-:W-:-:S05]  /*1c00*/  @P1 LEA R4, R3, UR41, 0x3 ;  /* 0x0000002903041c11 */ /* 0x006fca000f8e18ff */
[----:B------:R-:W-:-:S05]  /*1c10*/  @P1 VIADD R5, R4, 0x18 ;  /* 0x0000001804051836 */ /* 0x000fca0000000000 */
[----:B------:R-:W-:-:S04]  /*1c20*/  @P1 PRMT R5, R88, 0x654, R5 ;  /* 0x0000065458051816 */ /* 0x000fc80000000005 */
[----:B------:R1:W-:Y:S01]  /*1c30*/  @P1 SYNCS.ARRIVE.TRANS64.RED.A1T0 RZ, [R5+URZ], RZ ;  /* 0x000000ff05ff19a7 */ /* 0x0003e2000810043f */
[----:B------:R-:W-:-:S13]  /*1c40*/  ISETP.GT.U32.AND P1, PT, R16, 0x1, PT ;  /* 0x000000011000780c */ /* 0x000fda0003f24070 */
[----:B-1----:R-:W-:Y:S05]  /*1c50*/  @P1 BRA `(.L_x_31) ;  /* 0x0000000000041947 */ /* 0x002fea0003800000 */
[----:B------:R-:W-:Y:S01]  /*1c60*/  BPT.TRAP 0x1 ;  /* 0x000000040000795c */ /* 0x000fe20000300000 */
.L_x_31:
[----:B------:R-:W-:Y:S01]  /*1c70*/  UIADD3 UR8, UR8, 0x1, URZ ;  /* 0x0000000108087890 */ /* 0x000fe2000fffe03f */
[C---:B------:R-:W-:Y:S01]  /*1c80*/  ISETP.GT.AND P2, PT, R0.reuse, 0x1, PT ;  /* 0x000000010000780c */ /* 0x040fe20003f44270 */
[----:B------:R-:W-:Y:S02]  /*1c90*/  VIADD R3, R3, 0x1 ;  /* 0x0000000103037836 */ /* 0x000fe40000000000 */
[----:B------:R-:W-:Y:S01]  /*1ca0*/  UISETP.NE.AND UP0, UPT, UR8, 0x3, UPT ;  /* 0x000000030800788c */ /* 0x000fe2000bf05270 */
[----:B------:R-:W-:Y:S02]  /*1cb0*/  VIADD R0, R0, 0xffffffff ;  /* 0xffffffff00007836 */ /* 0x000fe40000000000 */
[C---:B------:R-:W-:Y:S01]  /*1cc0*/  ISETP.NE.AND P1, PT, R3.reuse, 0x3, PT ;  /* 0x000000030300780c */ /* 0x040fe20003f25270 */
[----:B------:R-:W-:Y:S02]  /*1cd0*/  USEL UR4, URZ, 0x1, UP0 ;  /* 0x000000013f047887 */ /* 0x000fe40008000000 */
[----:B------:R-:W-:Y:S01]  /*1ce0*/  USEL UR8, UR8, URZ, UP0 ;  /* 0x0000003f08087287 */ /* 0x000fe20008000000 */
[----:B------:R-:W-:-:S03]  /*1cf0*/  SEL R3, R3, RZ, P1 ;  /* 0x000000ff03037207 */ /* 0x000fc60000800000 */
[----:B------:R-:W-:Y:S01]  /*1d00*/  LOP3.LUT R6, R6, UR4, RZ, 0x3c, !PT ;  /* 0x0000000406067c12 */ /* 0x000fe2000f8e3cff */
[----:B------:R-:W-:Y:S07]  /*1d10*/  @P2 BRA `(.L_x_32) ;  /* 0xfffffffc004c2947 */ /* 0x000fee000383ffff */
.L_x_25:
[----:B------:R-:W1:Y:S01]  /*1d20*/  LDC R0, c[0x0][0x28c] ;  /* 0x0000a300ff007b82 */ /* 0x000e620000000800 */
[----:B------:R2:W-:Y:S01]  /*1d30*/  SYNCS.ARRIVE.TRANS64.A1T0 RZ, [R95+UR47], RZ ;  /* 0x000000ff5fff79a7 */ /* 0x0005e2000810002f */
[----:B-1----:R-:W-:-:S13]  /*1d40*/  ISETP.GE.AND P1, PT, R0, 0x1, PT ;  /* 0x000000010000780c */ /* 0x002fda0003f26270 */
[----:B--2---:R-:W-:Y:S05]  /*1d50*/  @!P1 BRA `(.L_x_33) ;  /* 0x0000000000449947 */ /* 0x004fea0003800000 */
[----:B------:R-:W-:Y:S05]  /*1d60*/  @!P0 BRA `(.L_x_34) ;  /* 0x0000000000048947 */ /* 0x000fea0003800000 */
[----:B------:R-:W-:Y:S01]  /*1d70*/  BPT.TRAP 0x1 ;  /* 0x000000040000795c */ /* 0x000fe20000300000 */
.L_x_34:
[----:B------:R-:W-:-:S13]  /*1d80*/  ISETP.NE.AND P0, PT, R99, RZ, PT ;  /* 0x000000ff6300720c */ /* 0x000fda0003f05270 */
[----:B------:R-:W-:-:S05]  /*1d90*/  VOTEU.ANY UP0, P0 ;  /* 0x00000000003f7886 */ /* 0x000fca0000000100 */
[----:B------:R-:W-:-:S06]  /*1da0*/  @UP0 UIADD3 UR4, UR43, UR38, URZ ;  /* 0x000000262b040290 */ /* 0x000fcc000fffe03f */
[----:B------:R-:W-:Y:S02]  /*1db0*/  IMAD.U32 R4, RZ, RZ, UR4 ;  /* 0x00000004ff047e24 */ /* 0x000fe4000f8e00ff */
[----:B------:R-:W-:Y:S02]  /*1dc0*/  IMAD.U32 R3, RZ, RZ, UR4 ;  /* 0x00000004ff037e24 */ /* 0x000fe4000f8e00ff */
[----:B------:R-:W-:-:S05]  /*1dd0*/  @P0 IMAD.WIDE.U32 R4, R4, -0x55555555, RZ ;  /* 0xaaaaaaab04040825 */ /* 0x000fca00078e00ff */
[----:B------:R-:W-:-:S05]  /*1de0*/  @P0 SHF.R.U32.HI R0, RZ, 0x1, R5 ;  /* 0x00000001ff000819 */ /* 0x000fca0000011605 */
[----:B------:R-:W-:-:S05]  /*1df0*/  @P0 IMAD R0, R0, -0x3, R3 ;  /* 0xfffffffd00000824 */ /* 0x000fca00078e0203 */
[----:B------:R-:W-:-:S05]  /*1e00*/  @P0 LEA R0, R0, UR41, 0x3 ;  /* 0x0000002900000c11 */ /* 0x000fca000f8e18ff */
[----:B------:R-:W-:-:S05]  /*1e10*/  @P0 VIADD R3, R0, 0x18 ;  /* 0x0000001800030836 */ /* 0x000fca0000000000 */
[----:B------:R-:W-:-:S04]  /*1e20*/  @P0 PRMT R3, R88, 0x654, R3 ;  /* 0x0000065458030816 */ /* 0x000fc80000000003 */
[----:B------:R1:W-:Y:S01]  /*1e30*/  @P0 SYNCS.ARRIVE.TRANS64.RED.A1T0 RZ, [R3+URZ], RZ ;  /* 0x000000ff03ff09a7 */ /* 0x0003e2000810043f */
[----:B------:R-:W-:-:S13]  /*1e40*/  ISETP.GT.U32.AND P0, PT, R16, 0x1, PT ;  /* 0x000000011000780c */ /* 0x000fda0003f04070 */
[----:B-1----:R-:W-:Y:S05]  /*1e50*/  @P0 BRA `(.L_x_33) ;  /* 0x0000000000040947 */ /* 0x002fea0003800000 */
[----:B------:R-:W-:Y:S01]  /*1e60*/  BPT.TRAP 0x1 ;  /* 0x000000040000795c */ /* 0x000fe20000300000 */
.L_x_33:
[----:B------:R-:W-:Y:S01]  /*1e70*/  SHF.L.U32 R3, R103, 0x1f, RZ ;  /* 0x0000001f67037819 */ /* 0x000fe200000006ff */
[----:B------:R-:W-:Y:S01]  /*1e80*/  UIADD3 UR38, UR46, UR38, URZ ;  /* 0x000000262e267290 */ /* 0x000fe2000fffe03f */
[----:B------:R-:W1:Y:S01]  /*1e90*/  LDC R0, c[0x0][0x288] ;  /* 0x0000a200ff007b82 */ /* 0x000e620000000800 */
[----:B------:R-:W-:Y:S01]  /*1ea0*/  UISETP.GE.U32.AND UP1, UPT, UR46, 0x3, UPT ;  /* 0x000000032e00788c */ /* 0x000fe2000bf26070 */
[----:B------:R-:W-:Y:S01]  /*1eb0*/  IMAD.SHL.U32 R10, R91, 0x2, RZ ;  /* 0x000000025b0a7824 */ /* 0x000fe200078e00ff */
[----:B------:R-:W-:Y:S02]  /*1ec0*/  UISETP.GT.U32.AND UP0, UPT, UR38, 0x2, UPT ;  /* 0x000000022600788c */ /* 0x000fe4000bf04070 */
[----:B------:R-:W-:Y:S02]  /*1ed0*/  UIMAD.WIDE.U32 UR4, UR38, -0x55555555, URZ ;  /* 0xaaaaaaab260478a5 */ /* 0x000fe4000f8e003f */
[----:B------:R-:W-:Y:S01]  /*1ee0*/  UISETP.LT.U32.AND UP0, UPT, UR46, 0x3, UP0 ;  /* 0x000000032e00788c */ /* 0x000fe20008701070 */
[----:B------:R-:W2:Y:S01]  /*1ef0*/  SYNCS.PHASECHK.TRANS64.TRYWAIT P0, [R94+UR42+0x10], R3 ;  /* 0x000010035e0075a7 */ /* 0x000ea2000800016a */
[----:B------:R-:W-:Y:S01]  /*1f00*/  USHF.R.U32.HI UR4, URZ, 0x1, UR5 ;  /* 0x000000013f047899 */ /* 0x000fe20008011605 */
[----:B------:R-:W-:Y:S01]  /*1f10*/  SHF.R.S32.HI R11, RZ, 0x1f, R10 ;  /* 0x0000001fff0b7819 */ /* 0x000fe2000001140a */
[----:B------:R-:W-:-:S02]  /*1f20*/  USEL UR6, URZ, 0x1, !UP0 ;  /* 0x000000013f067887 */ /* 0x000fc4000c000000 */
[----:B------:R-:W-:Y:S02]  /*1f30*/  UIMAD UR38, UR4, -0x3, UR38 ;  /* 0xfffffffd042678a4 */ /* 0x000fe4000f8e0226 */
[----:B------:R-:W-:-:S04]  /*1f40*/  ULOP3.LUT UR39, UR39, UR6, URZ, 0x3c, !UPT ;  /* 0x0000000627277292 */ /* 0x000fc8000f8e3c3f */
[----:B------:R-:W-:Y:S01]  /*1f50*/  @UP1 ULOP3.LUT UR39, UR39, 0x1, UR4, 0x78, !UPT ;  /* 0x0000000127271892 */ /* 0x000fe2000f8e7804 */
[----:B-12---:R-:W-:Y:S11]  /*1f60*/  @!P0 BRA `(.L_x_35) ;  /* 0x0000005800348947 */ /* 0x006ff60003800000 */
.L_x_188:
[----:B------:R-:W-:Y:S01]  /*1f70*/  IMAD.SHL.U32 R9, R19, 0x40, RZ ;  /* 0x0000004013097824 */ /* 0x000fe200078e00ff */
[----:B------:R-:W-:Y:S01]  /*1f80*/  ULDC UR6, c[0x0][0x284] ;  /* 0x0000a10000067ab9 */ /* 0x000fe20000000800 */
[----:B------:R-:W-:Y:S01]  /*1f90*/  IMAD.SHL.U32 R20, R22, 0x80, RZ ;  /* 0x0000008016147824 */ /* 0x000fe200078e00ff */
[----:B0-----:R-:W-:Y:S01]  /*1fa0*/  SHF.R.S32.HI R13, RZ, 0x1f, R2 ;  /* 0x0000001fff0d7819 */ /* 0x001fe20000011402 */
[----:B------:R-:W-:Y:S01]  /*1fb0*/  ULDC.64 UR4, c[0x0][0x5d0] ;  /* 0x0001740000047ab9 */ /* 0x000fe20000000a00 */
[----:B------:R-:W-:Y:S01]  /*1fc0*/  ISETP.GE.AND P0, PT, R9, UR6, PT ;  /* 0x0000000609007c0c */ /* 0x000fe2000bf06270 */
[----:B------:R-:W-:Y:S01]  /*1fd0*/  IMAD.WIDE.U32 R4, R2, UR4, R10 ;  /* 0x0000000402047c25 */ /* 0x000fe2000f8e000a */
[----:B------:R-:W-:Y:S02]  /*1fe0*/  SHF.R.S32.HI R21, RZ, 0x1f, R20 ;  /* 0x0000001fff157819 */ /* 0x000fe40000011414 */
[C---:B------:R-:W-:Y:S01]  /*1ff0*/  ISETP.GE.OR P0, PT, R20.reuse, R0, P0 ;  /* 0x000000001400720c */ /* 0x040fe20000706670 */
[----:B-1----:R-:W-:Y:S01]  /*2000*/  IMAD R3, R13, UR4, RZ ;  /* 0x000000040d037c24 */ /* 0x002fe2000f8e02ff */
[----:B------:R-:W-:-:S03]  /*2010*/  IADD3 R4, P1, R20, R4, RZ ;  /* 0x0000000414047210 */ /* 0x000fc60007f3e0ff */
[----:B------:R-:W-:-:S05]  /*2020*/  IMAD R3, R2, UR5, R3 ;  /* 0x0000000502037c24 */ /* 0x000fca000f8e0203 */
[----:B------:R-:W-:-:S03]  /*2030*/  IADD3.X R5, R21, R5, R3, P1, !PT ;  /* 0x0000000515057210 */ /* 0x000fc60000ffe403 */
[----:B------:R-:W-:Y:S05]  /*2040*/  @P0 BRA `(.L_x_36) ;  /* 0x00000040001c0947 */ /* 0x000fea0003800000 */
[----:B------:R-:W0:Y:S01]  /*2050*/  LDC.64 R6, c[0x0][0x5c8] ;  /* 0x00017200ff067b82 */ /* 0x000e220000000a00 */
[----:B-----5:R-:W-:Y:S01]  /*2060*/  FSETP.NEU.AND P1, PT, R90, RZ, PT ;  /* 0x000000ff5a00720b */ /* 0x020fe20003f2d000 */
[----:B------:R-:W-:Y:S01]  /*2070*/  IMAD R3, R91, -0x2, R0 ;  /* 0xfffffffe5b037824 */ /* 0x000fe200078e0200 */
[----:B------:R-:W-:Y:S01]  /*2080*/  BSSY B0, `(.L_x_36) ;  /* 0x0000403000007945 */ /* 0x000fe20003800000 */
[----:B------:R-:W-:-:S04]  /*2090*/  IMAD.WIDE R104, R19, 0x40, R92 ;  /* 0x0000004013687825 */ /* 0x000fc800078e025c */
[----:B------:R-:W-:Y:S02]  /*20a0*/  IMAD.IADD R3, R3, 0x1, -R20 ;  /* 0x0000000103037824 */ /* 0x000fe400078e0a14 */
[----:B------:R-:W-:-:S03]  /*20b0*/  IMAD.IADD R0, R98, 0x1, -R9 ;  /* 0x0000000162007824 */ /* 0x000fc600078e0a09 */
[----:B------:R-:W-:-:S04]  /*20c0*/  ISETP.GT.AND P0, PT, R3, RZ, PT ;  /* 0x000000ff0300720c */ /* 0x000fc80003f04270 */
[----:B------:R-:W-:Y:S01]  /*20d0*/  ISETP.GT.AND P3, PT, R0, RZ, P0 ;  /* 0x000000ff0000720c */ /* 0x000fe20000764270 */
[-C--:B0-----:R-:W-:Y:S02]  /*20e0*/  IMAD R8, R105, R6.reuse, RZ ;  /* 0x0000000669087224 */ /* 0x081fe400078e02ff */
[----:B------:R-:W-:-:S04]  /*20f0*/  IMAD.WIDE.U32 R106, R104, R6, R4 ;  /* 0x00000006686a7225 */ /* 0x000fc800078e0004 */
[----:B------:R-:W-:-:S04]  /*2100*/  IMAD R5, R104, R7, R8 ;  /* 0x0000000768057224 */ /* 0x000fc800078e0208 */
[----:B------:R-:W-:Y:S01]  /*2110*/  IMAD.IADD R115, R107, 0x1, R5 ;  /* 0x000000016b737824 */ /* 0x000fe200078e0205 */
[----:B------:R-:W-:Y:S06]  /*2120*/  @!P1 BRA `(.L_x_37) ;  /* 0x0000002c00289947 */ /* 0x000fec0003800000 */
[----:B------:R-:W0:Y:S01]  /*2130*/  LDC.64 R108, c[0x0][0x5b8] ;  /* 0x00016e00ff6c7b82 */ /* 0x000e220000000a00 */
[----:B------:R-:W-:-:S07]  /*2140*/  ULDC.64 UR4, c[0x0][0x5c0] ;  /* 0x0001700000047ab9 */ /* 0x000fce0000000a00 */
[----:B------:R-:W1:Y:S08]  /*2150*/  LDC.64 R110, c[0x0][0x5b0] ;  /* 0x00016c00ff6e7b82 */ /* 0x000e700000000a00 */
[----:B------:R-:W2:Y:S01]  /*2160*/  LDC.64 R112, c[0x0][0x5a8] ;  /* 0x00016a00ff707b82 */ /* 0x000ea20000000a00 */
[-C--:B0-----:R-:W-:Y:S02]  /*2170*/  IMAD R8, R13, R108.reuse, RZ ;  /* 0x0000006c0d087224 */ /* 0x081fe400078e02ff */
[----:B------:R-:W-:-:S04]  /*2180*/  IMAD.WIDE.U32 R4, R2, R108, R10 ;  /* 0x0000006c02047225 */ /* 0x000fc800078e000a */
[----:B------:R-:W-:Y:S01]  /*2190*/  IMAD R107, R2, R109, R8 ;  /* 0x0000006d026b7224 */ /* 0x000fe200078e0208 */
[----:B------:R-:W-:Y:S01]  /*21a0*/  IADD3 R12, P1, R20, R4, RZ ;  /* 0x00000004140c7210 */ /* 0x000fe20007f3e0ff */
[----:B-1----:R-:W-:-:S03]  /*21b0*/  IMAD R4, R105, R110, RZ ;  /* 0x0000006e69047224 */ /* 0x002fc600078e02ff */
[----:B------:R-:W-:Y:S01]  /*21c0*/  IADD3.X R13, R21, R5, R107, P1, !PT ;  /* 0x00000005150d7210 */ /* 0x000fe20000ffe46b */
[C---:B------:R-:W-:Y:S02]  /*21d0*/  IMAD R109, R104.reuse, R111, R4 ;  /* 0x0000006f686d7224 */ /* 0x040fe400078e0204 */
[----:B------:R-:W-:-:S04]  /*21e0*/  IMAD.WIDE.U32 R4, R104, R110, R12 ;  /* 0x0000006e68047225 */ /* 0x000fc800078e000c */
[----:B------:R-:W-:Y:S01]  /*21f0*/  IMAD.IADD R5, R5, 0x1, R109 ;  /* 0x0000000105057824 */ /* 0x000fe200078e026d */
[----:B--2---:R-:W-:-:S04]  /*2200*/  LEA R14, P1, R4, R112, 0x1 ;  /* 0x00000070040e7211 */ /* 0x004fc800078208ff */
[----:B------:R-:W-:-:S05]  /*2210*/  LEA.HI.X R15, R4, R113, R5, 0x1, P1 ;  /* 0x00000071040f7211 */ /* 0x000fca00008f0c05 */
[----:B------:R0:W2:Y:S01]  /*2220*/  @P3 LDG.E.LTC128B.U16 R19, desc[UR36][R14.64] ;  /* 0x000000240e133981 */ /* 0x0000a2000c1e1520 */
[----:B------:R-:W-:Y:S01]  /*2230*/  IMAD.WIDE.U32 R4, R104, R110, R20 ;  /* 0x0000006e68047225 */ /* 0x000fe200078e0014 */
[----:B------:R-:W-:Y:S02]  /*2240*/  BSSY B1, `(.L_x_38) ;  /* 0x0000014000017945 */ /* 0x000fe40003800000 */
[----:B------:R-:W-:-:S04]  /*2250*/  IADD3 R100, P1, R10, R4, RZ ;  /* 0x000000040a647210 */ /* 0x000fc80007f3e0ff */
[----:B------:R-:W-:Y:S01]  /*2260*/  IADD3.X R101, R11, R109, R5, P1, !PT ;  /* 0x0000006d0b657210 */ /* 0x000fe20000ffe405 */
[----:B0-----:R-:W-:Y:S01]  /*2270*/  IMAD.SHL.U32 R14, R110, 0x8, RZ ;  /* 0x000000086e0e7824 */ /* 0x001fe200078e00ff */
[----:B------:R-:W-:Y:S02]  /*2280*/  LEA R8, P1, R106, UR4, 0x1 ;  /* 0x000000046a087c11 */ /* 0x000fe4000f8208ff */
[----:B------:R-:W-:Y:S01]  /*2290*/  SHF.L.U64.HI R15, R110, 0x3, R111 ;  /* 0x000000036e0f7819 */ /* 0x000fe2000001026f */
[----:B------:R-:W-:-:S04]  /*22a0*/  IMAD.WIDE.U32 R100, R2, R108, R100 ;  /* 0x0000006c02647225 */ /* 0x000fc800078e0064 */
[----:B------:R-:W-:Y:S01]  /*22b0*/  IMAD.IADD R5, R107, 0x1, R101 ;  /* 0x000000016b057824 */ /* 0x000fe200078e0265 */
[----:B------:R-:W-:-:S04]  /*22c0*/  LEA R4, P4, R100, R112, 0x1 ;  /* 0x0000007064047211 */ /* 0x000fc800078808ff */
[----:B------:R-:W-:Y:S01]  /*22d0*/  LEA.HI.X R5, R100, R113, R5, 0x1, P4 ;  /* 0x0000007164057211 */ /* 0x000fe200020f0c05 */
[----:B--2---:R-:W-:-:S05]  /*22e0*/  HADD2.F32 R9, -RZ, R19.H0_H0 ;  /* 0x20000013ff097230 */ /* 0x004fca0000004100 */
[----:B------:R-:W-:-:S04]  /*22f0*/  FMUL R9, R9, R90 ;  /* 0x0000005a09097220 */ /* 0x000fc80000400000 */
[----:B------:R-:W-:Y:S01]  /*2300*/  FFMA R24, R24, R89, R9 ;  /* 0x0000005918187223 */ /* 0x000fe20000000009 */
[----:B------:R-:W-:Y:S02]  /*2310*/  LEA.HI.X R9, R106, UR5, R115, 0x1, P1 ;  /* 0x000000056a097c11 */ /* 0x000fe400088f0c73 */
[----:B------:R-:W-:Y:S02]  /*2320*/  ISETP.GT.AND P1, PT, R3, 0x1, PT ;  /* 0x000000010300780c */ /* 0x000fe40003f24270 */
[----:B------:R-:W-:Y:S02]  /*2330*/  F2FP.F16.F32.PACK_AB R24, RZ, R24 ;  /* 0x00000018ff18723e */ /* 0x000fe400000000ff */
[----:B------:R-:W-:-:S03]  /*2340*/  ISETP.GT.AND P2, PT, R0, RZ, P1 ;  /* 0x000000ff0000720c */ /* 0x000fc60000f44270 */
[----:B------:R0:W-:Y:S10]  /*2350*/  @P3 STG.E.U16 desc[UR36][R8.64], R24 ;  /* 0x0000001808003986 */ /* 0x0001f4000c101524 */
[----:B------:R-:W-:Y:S05]  /*2360*/  @!P2 BRA `(.L_x_39) ;  /* 0x000000000004a947 */ /* 0x000fea0003800000 */
[----:B------:R1:W5:Y:S02]  /*2370*/  LDG.E.LTC128B.U16 R19, desc[UR36][R4.64+0x2] ;  /* 0x0000022404137981 */ /* 0x000364000c1e1520 */
.L_x_39:
[----:B------:R-:W-:Y:S05]  /*2380*/  BSYNC B1 ;  /* 0x0000000000017941 */ /* 0x000fea0003800000 */
.L_x_38:
[----:B-----5:R-:W-:Y:S01]  /*2390*/  HADD2.F32 R101, -RZ, R19.H0_H0 ;  /* 0x20000013ff657230 */ /* 0x020fe20000004100 */
[----:B------:R-:W-:Y:S01]  /*23a0*/  ISETP.GT.AND P0, PT, R0, 0x8, P0 ;  /* 0x000000080000780c */ /* 0x000fe20000704270 */
[----:B------:R-:W-:-:S04]  /*23b0*/  IMAD.WIDE.U32 R14, R104, R110, R14 ;  /* 0x0000006e680e7225 */ /* 0x000fc800078e000e */
[----:B------:R-:W-:Y:S01]  /*23c0*/  FMUL R22, R101, R90 ;  /* 0x0000005a65167220 */ /* 0x000fe20000400000 */
[----:B------:R-:W-:Y:S01]  /*23d0*/  IMAD.IADD R109, R109, 0x1, R15 ;  /* 0x000000016d6d7824 */ /* 0x000fe200078e020f */
[----:B------:R-:W-:Y:S02]  /*23e0*/  IADD3 R15, P3, R12, R14, RZ ;  /* 0x0000000e0c0f7210 */ /* 0x000fe40007f7e0ff */
[----:B------:R-:W-:-:S03]  /*23f0*/  FFMA R22, R25, R89, R22 ;  /* 0x0000005919167223 */ /* 0x000fc60000000016 */
[----:B0-----:R-:W-:Y:S01]  /*2400*/  IMAD.X R24, R109, 0x1, R13, P3 ;  /* 0x000000016d187824 */ /* 0x001fe200018e060d */
[C---:B------:R-:W-:Y:S02]  /*2410*/  LEA R12, P3, R15.reuse, R112, 0x1 ;  /* 0x000000700f0c7211 */ /* 0x040fe400078608ff */
[----:B------:R-:W-:Y:S02]  /*2420*/  F2FP.F16.F32.PACK_AB R22, RZ, R22 ;  /* 0x00000016ff16723e */ /* 0x000fe400000000ff */
[----:B------:R-:W-:Y:S02]  /*2430*/  LEA.HI.X R13, R15, R113, R24, 0x1, P3 ;  /* 0x000000710f0d7211 */ /* 0x000fe400018f0c18 */
[----:B------:R-:W-:Y:S02]  /*2440*/  PRMT R15, R22, 0x7610, R15 ;  /* 0x00007610160f7816 */ /* 0x000fe4000000000f */
[----:B------:R-:W-:-:S03]  /*2450*/  PRMT R22, R19, 0x7610, R22 ;  /* 0x0000761013167816 */ /* 0x000fc60000000016 */
[----:B------:R0:W-:Y:S04]  /*2460*/  @P2 STG.E.U16 desc[UR36][R8.64+0x2], R15 ;  /* 0x0000020f08002986 */ /* 0x0001e8000c101524 */
[----:B------:R-:W2:Y:S01]  /*2470*/  @P0 LDG.E.LTC128B.U16 R22, desc[UR36][R12.64] ;  /* 0x000000240c160981 */ /* 0x000ea2000c1e1520 */
[----:B------:R-:W-:Y:S01]  /*2480*/  IADD3 R14, P2, P3, R10, R14, R20 ;  /* 0x0000000e0a0e7210 */ /* 0x000fe20007b5e014 */
[----:B------:R-:W-:Y:S01]  /*2490*/  BSSY B1, `(.L_x_40) ;  /* 0x0000011000017945 */ /* 0x000fe20003800000 */
[----:B------:R-:W-:Y:S02]  /*24a0*/  SHF.L.U64.HI R7, R6, 0x4, R7 ;  /* 0x0000000406077819 */ /* 0x000fe40000010207 */
[----:B------:R-:W-:Y:S02]  /*24b0*/  ISETP.GT.AND P1, PT, R0, 0x8, P1 ;  /* 0x000000080000780c */ /* 0x000fe40000f24270 */
[----:B0-----:R-:W-:-:S02]  /*24c0*/  IADD3.X R15, R11, R109, R21, P2, P3 ;  /* 0x0000006d0b0f7210 */ /* 0x001fc400017e6415 */
[----:B------:R-:W-:Y:S01]  /*24d0*/  LEA R10, P2, R6, R8, 0x4 ;  /* 0x00000008060a7211 */ /* 0x000fe200078420ff */
[----:B------:R-:W-:-:S04]  /*24e0*/  IMAD.WIDE.U32 R14, R2, R108, R14 ;  /* 0x0000006c020e7225 */ /* 0x000fc800078e000e */
[----:B------:R-:W-:Y:S01]  /*24f0*/  IMAD.X R11, R7, 0x1, R9, P2 ;  /* 0x00000001070b7824 */ /* 0x000fe200010e0609 */
[----:B------:R-:W-:Y:S01]  /*2500*/  LEA R6, P3, R14, R112, 0x1 ;  /* 0x000000700e067211 */ /* 0x000fe200078608ff */
[----:B------:R-:W-:-:S05]  /*2510*/  IMAD.IADD R2, R107, 0x1, R15 ;  /* 0x000000016b027824 */ /* 0x000fca00078e020f */
[----:B------:R-:W-:Y:S01]  /*2520*/  LEA.HI.X R7, R14, R113, R2, 0x1, P3 ;  /* 0x000000710e077211 */ /* 0x000fe200018f0c02 */
[----:B--2---:R-:W-:-:S05]  /*2530*/  HADD2.F32 R19, -RZ, R22.H0_H0 ;  /* 0x20000016ff137230 */ /* 0x004fca0000004100 */
[----:B------:R-:W-:-:S04]  /*2540*/  FMUL R19, R19, R90 ;  /* 0x0000005a13137220 */ /* 0x000fc80000400000 */
[----:B------:R-:W-:-:S05]  /*2550*/  FFMA R19, R26, R89, R19 ;  /* 0x000000591a137223 */ /* 0x000fca0000000013 */
[----:B------:R-:W-:-:S05]  /*2560*/  F2FP.F16.F32.PACK_AB R19, RZ, R19 ;  /* 0x00000013ff13723e */ /* 0x000fca00000000ff */
[----:B------:R0:W-:Y:S01]  /*2570*/  @P0 STG.E.U16 desc[UR36][R10.64], R19 ;  /* 0x000000130a000986 */ /* 0x0001e2000c101524 */
[----:B------:R-:W-:Y:S05]  /*2580*/  @!P1 BRA `(.L_x_41) ;  /* 0x0000000000049947 */ /* 0x000fea0003800000 */
[----:B------:R2:W5:Y:S02]  /*2590*/  LDG.E.LTC128B.U16 R22, desc[UR36][R6.64+0x2] ;  /* 0x0000022406167981 */ /* 0x000564000c1e1520 */
.L_x_41:
[----:B------:R-:W-:Y:S05]  /*25a0*/  BSYNC B1 ;  /* 0x0000000000017941 */ /* 0x000fea0003800000 */
.L_x_40:
[----:B-----5:R-:W-:Y:S01]  /*25b0*/  HADD2.F32 R13, -RZ, R22.H0_H0 ;  /* 0x20000016ff0d7230 */ /* 0x020fe20000004100 */
[----:B------:R-:W-:Y:S01]  /*25c0*/  ISETP.GT.AND P0, PT, R3, 0x8, PT ;  /* 0x000000080300780c */ /* 0x000fe20003f04270 */
[----:B------:R-:W-:Y:S03]  /*25d0*/  BSSY B1, `(.L_x_42) ;  /* 0x0000008000017945 */ /* 0x000fe60003800000 */
[----:B------:R-:W-:Y:S01]  /*25e0*/  FMUL R2, R13, R90 ;  /* 0x0000005a0d027220 */ /* 0x000fe20000400000 */
[----:B------:R-:W-:-:S03]  /*25f0*/  ISETP.GT.AND P2, PT, R0, RZ, P0 ;  /* 0x000000ff0000720c */ /* 0x000fc60000744270 */
[----:B------:R-:W-:-:S05]  /*2600*/  FFMA R2, R27, R89, R2 ;  /* 0x000000591b027223 */ /* 0x000fca0000000002 */
[----:B------:R-:W-:-:S05]  /*2610*/  F2FP.F16.F32.PACK_AB R2, RZ, R2 ;  /* 0x00000002ff02723e */ /* 0x000fca00000000ff */
[----:B------:R3:W-:Y:S01]  /*2620*/  @P1 STG.E.U16 desc[UR36][R10.64+0x2], R2 ;  /* 0x000002020a001986 */ /* 0x0007e2000c101524 */
[----:B------:R-:W-:Y:S05]  /*2630*/  @!P2 BRA `(.L_x_43) ;  /* 0x000000000004a947 */ /* 0x000fea0003800000 */
[----:B------:R4:W5:Y:S02]  /*2640*/  LDG.E.LTC128B.U16 R22, desc[UR36][R4.64+0x10] ;  /* 0x0000102404167981 */ /* 0x000964000c1e1520 */
.L_x_43:
[----:B------:R-:W-:Y:S05]  /*2650*/  BSYNC B1 ;  /* 0x0000000000017941 */ /* 0x000fea0003800000 */
.L_x_42:
        /* <DEDUP_REMOVED lines=10> */
.L_x_45:
[----:B------:R-:W-:Y:S05]  /*2700*/  BSYNC B1 ;  /* 0x0000000000017941 */ /* 0x000fea0003800000 */
.L_x_44:
[----:B0----5:R-:W-:Y:S01]  /*2710*/  HADD2.F32 R13, -RZ, R22.H0_H0 ;  /* 0x20000016ff0d7230 */ /* 0x021fe20000004100 */
[----:B------:R-:W-:Y:S01]  /*2720*/  ISETP.GT.AND P0, PT, R0, 0x8, P0 ;  /* 0x000000080000780c */ /* 0x000fe20000704270 */
[----:B------:R-:W-:Y:S03]  /*2730*/  BSSY B1, `(.L_x_46) ;  /* 0x0000007000017945 */ /* 0x000fe60003800000 */
[----:B---3--:R-:W-:-:S04]  /*2740*/  FMUL R2, R13, R90 ;  /* 0x0000005a0d027220 */ /* 0x008fc80000400000 */
[----:B------:R-:W-:-:S05]  /*2750*/  FFMA R2, R29, R89, R2 ;  /* 0x000000591d027223 */ /* 0x000fca0000000002 */
[----:B------:R-:W-:-:S05]  /*2760*/  F2FP.F16.F32.PACK_AB R2, RZ, R2 ;  /* 0x00000002ff02723e */ /* 0x000fca00000000ff */
[----:B------:R0:W-:Y:S01]  /*2770*/  @P3 STG.E.U16 desc[UR36][R8.64+0x12], R2 ;  /* 0x0000120208003986 */ /* 0x0001e2000c101524 */
[----:B------:R-:W-:Y:S05]  /*2780*/  @!P0 BRA `(.L_x_47) ;  /* 0x0000000000048947 */ /* 0x000fea0003800000 */
[----:B------:R3:W5:Y:S02]  /*2790*/  LDG.E.LTC128B.U16 R22, desc[UR36][R6.64+0x10] ;  /* 0x0000102406167981 */ /* 0x000764000c1e1520 */
.L_x_47:
[----:B------:R-:W-:Y:S05]  /*27a0*/  BSYNC B1 ;  /* 0x0000000000017941 */ /* 0x000fea0003800000 */
.L_x_46:
[----:B-----5:R-:W-:Y:S01]  /*27b0*/  HADD2.F32 R13, -RZ, R22.H0_H0 ;  /* 0x20000016ff0d7230 */ /* 0x020fe20000004100 */
[----:B------:R-:W-:Y:S01]  /*27c0*/  ISETP.GT.AND P1, PT, R0, 0x8, P1 ;  /* 0x000000080000780c */ /* 0x000fe20000f24270 */
[----:B------:R-:W-:Y:S03]  /*27d0*/  BSSY B1, `(.L_x_48) ;  /* 0x0000007000017945 */ /* 0x000fe60003800000 */
[----:B------:R-:W-:-:S04]  /*27e0*/  FMUL R13, R13, R90 ;  /* 0x0000005a0d0d7220 */ /* 0x000fc80000400000 */
[----:B------:R-:W-:-:S05]  /*27f0*/  FFMA R13, R30, R89, R13 ;  /* 0x000000591e0d7223 */ /* 0x000fca000000000d */
[----:B------:R-:W-:-:S05]  /*2800*/  F2FP.F16.F32.PACK_AB R13, RZ, R13 ;  /* 0x0000000dff0d723e */ /* 0x000fca00000000ff */
[----:B------:R0:W-:Y:S01]  /*2810*/  @P0 STG.E.U16 desc[UR36][R10.64+0x10], R13 ;  /* 0x0000100d0a000986 */ /* 0x0001e2000c101524 */
[----:B------:R-:W-:Y:S05]  /*2820*/  @!P1 BRA `(.L_x_49) ;  /* 0x0000000000049947 */ /* 0x000fea0003800000 */
[----:B------:R0:W5:Y:S02]  /*2830*/  LDG.E.LTC128B.U16 R22, desc[UR36][R6.64+0x12] ;  /* 0x0000122406167981 */ /* 0x000164000c1e1520 */
.L_x_49:
[----:B------:R-:W-:Y:S05]  /*2840*/  BSYNC B1 ;  /* 0x0000000000017941 */ /* 0x000fea0003800000 */
.L_x_48:
[----:B0----5:R-:W-:Y:S01]  /*2850*/  HADD2.F32 R13, -RZ, R22.H0_H0 ;  /* 0x20000016ff0d7230 */ /* 0x021fe20000004100 */
        /* <DEDUP_REMOVED lines=9> */
.L_x_51:
[----:B------:R-:W-:Y:S05]  /*28f0*/  BSYNC B1 ;  /* 0x0000000000017941 */ /* 0x000fea0003800000 */
.L_x_50:
        /* <DEDUP_REMOVED lines=10> */
.L_x_53:
[----:B------:R-:W-:Y:S05]  /*29a0*/  BSYNC B1 ;  /* 0x0000000000017941 */ /* 0x000fea0003800000 */
.L_x_52:
[----:B0----5:R-:W-:Y:S01]  /*29b0*/  HADD2.F32 R13, -RZ, R22.H0_H0 ;  /* 0x20000016ff0d7230 */ /* 0x021fe20000004100 */
        /* <DEDUP_REMOVED lines=8> */
.L_x_55:
[----:B------:R-:W-:Y:S05]  /*2a40*/  BSYNC B1 ;  /* 0x0000000000017941 */ /* 0x000fea0003800000 */
.L_x_54:
        /* <DEDUP_REMOVED lines=9> */
.L_x_57:
[----:B------:R-:W-:Y:S05]  /*2ae0*/  BSYNC B1 ;  /* 0x0000000000017941 */ /* 0x000fea0003800000 */
.L_x_56:
        /* <DEDUP_REMOVED lines=10> */
.L_x_59:
[----:B------:R-:W-:Y:S05]  /*2b90*/  BSYNC B1 ;  /* 0x0000000000017941 */ /* 0x000fea0003800000 */
.L_x_58:
        /* <DEDUP_REMOVED lines=10> */
.L_x_61:
[----:B------:R-:W-:Y:S05]  /*2c40*/  BSYNC B1 ;  /* 0x0000000000017941 */ /* 0x000fea0003800000 */
.L_x_60:
        /* <DEDUP_REMOVED lines=9> */
.L_x_63:
[----:B------:R-:W-:Y:S05]  /*2ce0*/  BSYNC B1 ;  /* 0x0000000000017941 */ /* 0x000fea0003800000 */
.L_x_62:
        /* <DEDUP_REMOVED lines=9> */
.L_x_65:
[----:B------:R-:W-:Y:S05]  /*2d80*/  BSYNC B1 ;  /* 0x0000000000017941 */ /* 0x000fea0003800000 */
.L_x_64:
        /* <DEDUP_REMOVED lines=10> */
.L_x_67:
[----:B------:R-:W-:Y:S05]  /*2e30*/  BSYNC B1 ;  /* 0x0000000000017941 */ /* 0x000fea0003800000 */
.L_x_66:
        /* <DEDUP_REMOVED lines=10> */
.L_x_69:
[----:B------:R-:W-:Y:S05]  /*2ee0*/  BSYNC B1 ;  /* 0x0000000000017941 */ /* 0x000fea0003800000 */
.L_x_68:
        /* <DEDUP_REMOVED lines=9> */
.L_x_71:
[----:B------:R-:W-:Y:S05]  /*2f80*/  BSYNC B1 ;  /* 0x0000000000017941 */ /* 0x000fea0003800000 */
.L_x_70:
        /* <DEDUP_REMOVED lines=9> */
.L_x_73:
[----:B------:R-:W-:Y:S05]  /*3020*/  BSYNC B1 ;  /* 0x0000000000017941 */ /* 0x000fea0003800000 */
.L_x_72:
        /* <DEDUP_REMOVED lines=10> */
.L_x_75:
[----:B------:R-:W-:Y:S05]  /*30d0*/  BSYNC B1 ;  /* 0x0000000000017941 */ /* 0x000fea0003800000 */
.L_x_74:
        /* <DEDUP_REMOVED lines=10> */
.L_x_77:
[----:B------:R-:W-:Y:S05]  /*3180*/  BSYNC B1 ;  /* 0x0000000000017941 */ /* 0x000fea0003800000 */
.L_x_76:
        /* <DEDUP_REMOVED lines=9> */
.L_x_79:
[----:B------:R-:W-:Y:S05]  /*3220*/  BSYNC B1 ;  /* 0x0000000000017941 */ /* 0x000fea0003800000 */
.L_x_78:
        /* <DEDUP_REMOVED lines=9> */
.L_x_81:
[----:B------:R-:W-:Y:S05]  /*32c0*/  BSYNC B1 ;  /* 0x0000000000017941 */ /* 0x000fea0003800000 */
.L_x_80:
        /* <DEDUP_REMOVED lines=10> */
.L_x_83:
[----:B------:R-:W-:Y:S05]  /*3370*/  BSYNC B1 ;  /* 0x0000000000017941 */ /* 0x000fea0003800000 */
.L_x_82:
        /* <DEDUP_REMOVED lines=10> */
.L_x_85:
[----:B------:R-:W-:Y:S05]  /*3420*/  BSYNC B1 ;  /* 0x0000000000017941 */ /* 0x000fea0003800000 */
.L_x_84:
        /* <DEDUP_REMOVED lines=9> */
.L_x_87:
[----:B------:R-:W-:Y:S05]  /*34c0*/  BSYNC B1 ;  /* 0x0000000000017941 */ /* 0x000fea0003800000 */
.L_x_86:
        /* <DEDUP_REMOVED lines=9> */
.L_x_89:
[----:B------:R-:W-:Y:S05]  /*3560*/  BSYNC B1 ;  /* 0x0000000000017941 */ /* 0x000fea0003800000 */
.L_x_88:
        /* <DEDUP_REMOVED lines=10> */
.L_x_91:
[----:B------:R-:W-:Y:S05]  /*3610*/  BSYNC B1 ;  /* 0x0000000000017941 */ /* 0x000fea0003800000 */
.L_x_90:
        /* <DEDUP_REMOVED lines=10> */
.L_x_93:
[----:B------:R-:W-:Y:S05]  /*36c0*/  BSYNC B1 ;  /* 0x0000000000017941 */ /* 0x000fea0003800000 */
.L_x_92:
        /* <DEDUP_REMOVED lines=9> */
.L_x_95:
[----:B------:R-:W-:Y:S05]  /*3760*/  BSYNC B1 ;  /* 0x0000000000017941 */ /* 0x000fea0003800000 */
.L_x_94:
        /* <DEDUP_REMOVED lines=9> */
.L_x_97:
[----:B------:R-:W-:Y:S05]  /*3800*/  BSYNC B1 ;  /* 0x0000000000017941 */ /* 0x000fea0003800000 */
.L_x_96:
        /* <DEDUP_REMOVED lines=10> */
.L_x_99:
[----:B------:R-:W-:Y:S05]  /*38b0*/  BSYNC B1 ;  /* 0x0000000000017941 */ /* 0x000fea0003800000 */
.L_x_98:
        /* <DEDUP_REMOVED lines=10> */
.L_x_101:
[----:B------:R-:W-:Y:S05]  /*3960*/  BSYNC B1 ;  /* 0x0000000000017941 */ /* 0x000fea0003800000 */
.L_x_100:
        /* <DEDUP_REMOVED lines=9> */
.L_x_103:
[----:B------:R-:W-:Y:S05]  /*3a00*/  BSYNC B1 ;  /* 0x0000000000017941 */ /* 0x000fea0003800000 */
.L_x_102:
        /* <DEDUP_REMOVED lines=9> */
.L_x_105:
[----:B------:R-:W-:Y:S05]  /*3aa0*/  BSYNC B1 ;  /* 0x0000000000017941 */ /* 0x000fea0003800000 */
.L_x_104:
        /* <DEDUP_REMOVED lines=10> */
.L_x_107:
[----:B------:R-:W-:Y:S05]  /*3b50*/  BSYNC B1 ;  /* 0x0000000000017941 */ /* 0x000fea0003800000 */
.L_x_106:
        /* <DEDUP_REMOVED lines=10> */
.L_x_109:
[----:B------:R-:W-:Y:S05]  /*3c00*/  BSYNC B1 ;  /* 0x0000000000017941 */ /* 0x000fea0003800000 */
.L_x_108:
        /* <DEDUP_REMOVED lines=9> */
.L_x_111:
[----:B------:R-:W-:Y:S05]  /*3ca0*/  BSYNC B1 ;  /* 0x0000000000017941 */ /* 0x000fea0003800000 */
.L_x_110:
        /* <DEDUP_REMOVED lines=9> */
.L_x_113:
[----:B------:R-:W-:Y:S05]  /*3d40*/  BSYNC B1 ;  /* 0x0000000000017941 */ /* 0x000fea0003800000 */
.L_x_112:
        /* <DEDUP_REMOVED lines=10> */
.L_x_115:
[----:B------:R-:W-:Y:S05]  /*3df0*/  BSYNC B1 ;  /* 0x0000000000017941 */ /* 0x000fea0003800000 */
.L_x_114:
        /* <DEDUP_REMOVED lines=10> */
.L_x_117:
[----:B------:R-:W-:Y:S05]  /*3ea0*/  BSYNC B1 ;  /* 0x0000000000017941 */ /* 0x000fea0003800000 */
.L_x_116:
        /* <DEDUP_REMOVED lines=9> */
.L_x_119:
[----:B------:R-:W-:Y:S05]  /*3f40*/  BSYNC B1 ;  /* 0x0000000000017941 */ /* 0x000fea0003800000 */
.L_x_118:
        /* <DEDUP_REMOVED lines=9> */
.L_x_121:
[----:B------:R-:W-:Y:S05]  /*3fe0*/  BSYNC B1 ;  /* 0x0000000000017941 */ /* 0x000fea0003800000 */
.L_x_120:
        /* <DEDUP_REMOVED lines=10> */
.L_x_123:
[----:B------:R-:W-:Y:S05]  /*4090*/  BSYNC B1 ;  /* 0x0000000000017941 */ /* 0x000fea0003800000 */
.L_x_122:
        /* <DEDUP_REMOVED lines=10> */
.L_x_125:
[----:B------:R-:W-:Y:S05]  /*4140*/  BSYNC B1 ;  /* 0x0000000000017941 */ /* 0x000fea0003800000 */
.L_x_124:
        /* <DEDUP_REMOVED lines=9> */
.L_x_127:
[----:B------:R-:W-:Y:S05]  /*41e0*/  BSYNC B1 ;  /* 0x0000000000017941 */ /* 0x000fea0003800000 */
.L_x_126:
        /* <DEDUP_REMOVED lines=9> */
.L_x_129:
[----:B------:R-:W-:Y:S05]  /*4280*/  BSYNC B1 ;  /* 0x0000000000017941 */ /* 0x000fea0003800000 */
.L_x_128:
        /* <DEDUP_REMOVED lines=10> */
.L_x_131:
[----:B------:R-:W-:Y:S05]  /*4330*/  BSYNC B1 ;  /* 0x0000000000017941 */ /* 0x000fea0003800000 */
.L_x_130:
        /* <DEDUP_REMOVED lines=10> */
.L_x_133:
[----:B------:R-:W-:Y:S05]  /*43e0*/  BSYNC B1 ;  /* 0x0000000000017941 */ /* 0x000fea0003800000 */
.L_x_132:
        /* <DEDUP_REMOVED lines=9> */
.L_x_135:
[----:B------:R-:W-:Y:S05]  /*4480*/  BSYNC B1 ;  /* 0x0000000000017941 */ /* 0x000fea0003800000 */
.L_x_134:
        /* <DEDUP_REMOVED lines=9> */
.L_x_137:
[----:B------:R-:W-:Y:S05]  /*4520*/  BSYNC B1 ;  /* 0x0000000000017941 */ /* 0x000fea0003800000 */
.L_x_136:
        /* <DEDUP_REMOVED lines=10> */
.L_x_139:
[----:B------:R-:W-:Y:S05]  /*45d0*/  BSYNC B1 ;  /* 0x0000000000017941 */ /* 0x000fea0003800000 */
.L_x_138:
        /* <DEDUP_REMOVED lines=10> */
.L_x_141:
[----:B------:R-:W-:Y:S05]  /*4680*/  BSYNC B1 ;  /* 0x0000000000017941 */ /* 0x000fea0003800000 */
.L_x_140:
        /* <DEDUP_REMOVED lines=9> */
.L_x_143:
[----:B------:R-:W-:Y:S05]  /*4720*/  BSYNC B1 ;  /* 0x0000000000017941 */ /* 0x000fea0003800000 */
.L_x_142:
        /* <DEDUP_REMOVED lines=9> */
.L_x_145:
[----:B------:R-:W-:Y:S05]  /*47c0*/  BSYNC B1 ;  /* 0x0000000000017941 */ /* 0x000fea0003800000 */
.L_x_144:
        /* <DEDUP_REMOVED lines=10> */
.L_x_147:
[----:B------:R-:W-:Y:S05]  /*4870*/  BSYNC B1 ;  /* 0x0000000000017941 */ /* 0x000fea0003800000 */
.L_x_146:
        /* <DEDUP_REMOVED lines=10> */
.L_x_149:
[----:B------:R-:W-:Y:S05]  /*4920*/  BSYNC B1 ;  /* 0x0000000000017941 */ /* 0x000fea0003800000 */
.L_x_148:
        /* <DEDUP_REMOVED lines=9> */
.L_x_151:
[----:B------:R-:W-:Y:S05]  /*49c0*/  BSYNC B1 ;  /* 0x0000000000017941 */ /* 0x000fea0003800000 */
.L_x_150:
        /* <DEDUP_REMOVED lines=9> */
.L_x_153:
[----:B------:R-:W-:Y:S05]  /*4a60*/  BSYNC B1 ;  /* 0x0000000000017941 */ /* 0x000fea0003800000 */
.L_x_152:
        /* <DEDUP_REMOVED lines=10> */
.L_x_155:
[----:B------:R-:W-:Y:S05]  /*4b10*/  BSYNC B1 ;  /* 0x0000000000017941 */ /* 0x000fea0003800000 */
.L_x_154:
[----:B-----5:R-:W-:Y:S01]  /*4b20*/  HADD2.F32 R13, -RZ, R22.H0_H0 ;  /* 0x20000016ff0d7230 */ /* 0x020fe20000004100 */
[----:B------:R-:W-:Y:S01]  /*4b30*/  ISETP.GT.AND P1, PT, R3, 0x79, PT ;  /* 0x000000790300780c */ /* 0x000fe20003f24270 */
[----:B0-----:R-:W-:Y:S01]  /*4b40*/  @P2 IMAD.MOV.U32 R2, RZ, RZ, R8 ;  /* 0x000000ffff022224 */ /* 0x001fe200078e0008 */
[----:B------:R-:W-:Y:S01]  /*4b50*/  BSSY B1, `(.L_x_156) ;  /* 0x0000009000017945 */ /* 0x000fe20003800000 */
[----:B------:R-:W-:Y:S02]  /*4b60*/  @P2 IMAD.MOV.U32 R3, RZ, RZ, R9 ;  /* 0x000000ffff032224 */ /* 0x000fe400078e0009 */
[----:B------:R-:W-:Y:S01]  /*4b70*/  FMUL R13, R13, R90 ;  /* 0x0000005a0d0d7220 */ /* 0x000fe20000400000 */
[----:B------:R-:W-:-:S03]  /*4b80*/  ISETP.GT.AND P3, PT, R0, RZ, P1 ;  /* 0x000000ff0000720c */ /* 0x000fc60000f64270 */
[----:B------:R-:W-:-:S05]  /*4b90*/  FFMA R13, R84, R89, R13 ;  /* 0x00000059540d7223 */ /* 0x000fca000000000d */
[----:B------:R-:W-:-:S05]  /*4ba0*/  F2FP.F16.F32.PACK_AB R13, RZ, R13 ;  /* 0x0000000dff0d723e */ /* 0x000fca00000000ff */
[----:B------:R0:W-:Y:S01]  /*4bb0*/  @P2 STG.E.U16 desc[UR36][R2.64+0xf0], R13 ;  /* 0x0000f00d02002986 */ /* 0x0001e2000c101524 */
[----:B------:R-:W-:Y:S05]  /*4bc0*/  @!P3 BRA `(.L_x_157) ;  /* 0x000000000004b947 */ /* 0x000fea0003800000 */
[----:B------:R0:W5:Y:S02]  /*4bd0*/  LDG.E.LTC128B.U16 R22, desc[UR36][R4.64+0xf2] ;  /* 0x0000f22404167981 */ /* 0x000164000c1e1520 */
.L_x_157:
[----:B------:R-:W-:Y:S05]  /*4be0*/  BSYNC B1 ;  /* 0x0000000000017941 */ /* 0x000fea0003800000 */
.L_x_156:
        /* <DEDUP_REMOVED lines=9> */
.L_x_159:
[----:B------:R-:W-:Y:S05]  /*4c80*/  BSYNC B1 ;  /* 0x0000000000017941 */ /* 0x000fea0003800000 */
.L_x_158:
[----:B-----5:R-:W-:Y:S01]  /*4c90*/  HADD2.F32 R3, -RZ, R22.H0_H0 ;  /* 0x20000016ff037230 */ /* 0x020fe20000004100 */
[----:B------:R-:W-:Y:S01]  /*4ca0*/  ISETP.GT.AND P1, PT, R0, 0x8, P1 ;  /* 0x000000080000780c */ /* 0x000fe20000f24270 */
[----:B0-----:R-:W-:Y:S01]  /*4cb0*/  @P0 IMAD.MOV.U32 R2, RZ, RZ, R10 ;  /* 0x000000ffff020224 */ /* 0x001fe200078e000a */
[----:B------:R-:W-:Y:S02]  /*4cc0*/  BSSY B1, `(.L_x_160) ;  /* 0x0000009000017945 */ /* 0x000fe40003800000 */
[----:B------:R-:W-:-:S04]  /*4cd0*/  FMUL R3, R3, R90 ;  /* 0x0000005a03037220 */ /* 0x000fc80000400000 */
[----:B------:R-:W-:-:S05]  /*4ce0*/  FFMA R3, R86, R89, R3 ;  /* 0x0000005956037223 */ /* 0x000fca0000000003 */
[----:B------:R-:W-:-:S04]  /*4cf0*/  F2FP.F16.F32.PACK_AB R3, RZ, R3 ;  /* 0x00000003ff03723e */ /* 0x000fc800000000ff */
[----:B-1--4-:R-:W-:Y:S01]  /*4d00*/  PRMT R4, R3, 0x7610, R4 ;  /* 0x0000761003047816 */ /* 0x012fe20000000004 */
[----:B------:R-:W-:-:S05]  /*4d10*/  @P0 IMAD.MOV.U32 R3, RZ, RZ, R11 ;  /* 0x000000ffff030224 */ /* 0x000fca00078e000b */
[----:B------:R0:W-:Y:S01]  /*4d20*/  @P0 STG.E.U16 desc[UR36][R2.64+0xf0], R4 ;  /* 0x0000f00402000986 */ /* 0x0001e2000c101524 */
[----:B------:R-:W-:Y:S05]  /*4d30*/  @!P1 BRA `(.L_x_161) ;  /* 0x0000000000049947 */ /* 0x000fea0003800000 */
[----:B------:R1:W5:Y:S02]  /*4d40*/  LDG.E.LTC128B.U16 R22, desc[UR36][R6.64+0xf2] ;  /* 0x0000f22406167981 */ /* 0x000364000c1e1520 */
.L_x_161:
[----:B------:R-:W-:Y:S05]  /*4d50*/  BSYNC B1 ;  /* 0x0000000000017941 */ /* 0x000fea0003800000 */
.L_x_160:
[----:B------:R-:W-:Y:S05]  /*4d60*/  @!P1 BRA `(.L_x_162) ;  /* 0x0000001000d09947 */ /* 0x000fea0003800000 */
[----:B0----5:R-:W-:-:S05]  /*4d70*/  HADD2.F32 R3, -RZ, R22.H0_H0 ;  /* 0x20000016ff037230 */ /* 0x021fca0000004100 */
[----:B------:R-:W-:-:S04]  /*4d80*/  FMUL R0, R3, R90 ;  /* 0x0000005a03007220 */ /* 0x000fc80000400000 */
[----:B------:R-:W-:-:S05]  /*4d90*/  FFMA R0, R87, R89, R0 ;  /* 0x0000005957007223 */ /* 0x000fca0000000000 */
[----:B------:R-:W-:-:S05]  /*4da0*/  F2FP.F16.F32.PACK_AB R0, RZ, R0 ;  /* 0x00000000ff00723e */ /* 0x000fca00000000ff */
[----:B------:R4:W-:Y:S01]  /*4db0*/  STG.E.U16 desc[UR36][R10.64+0xf2], R0 ;  /* 0x0000f2000a007986 */ /* 0x0009e2000c101524 */
[----:B------:R-:W-:Y:S05]  /*4dc0*/  BRA `(.L_x_162) ;  /* 0x0000001000b87947 */ /* 0x000fea0003800000 */
.L_x_37:
[----:B------:R-:W-:Y:S01]  /*4dd0*/  ISETP.GT.AND P2, PT, R3, 0x1, PT ;  /* 0x000000010300780c */ /* 0x000fe20003f44270 */
[----:B------:R-:W-:Y:S01]  /*4de0*/  ULDC.64 UR4, c[0x0][0x5c0] ;  /* 0x0001700000047ab9 */ /* 0x000fe20000000a00 */
[-C--:B------:R-:W-:Y:S01]  /*4df0*/  FMUL R24, R24, R89.reuse ;  /* 0x0000005918187220 */ /* 0x080fe20000400000 */
[-C--:B------:R-:W-:Y:S01]  /*4e00*/  FMUL R25, R25, R89.reuse ;  /* 0x0000005919197220 */ /* 0x080fe20000400000 */
[----:B------:R-:W-:Y:S01]  /*4e10*/  ISETP.GT.AND P1, PT, R0, RZ, P2 ;  /* 0x000000ff0000720c */ /* 0x000fe20001724270 */
[-C--:B------:R-:W-:Y:S01]  /*4e20*/  FMUL R26, R26, R89.reuse ;  /* 0x000000591a1a7220 */ /* 0x080fe20000400000 */
[----:B------:R-:W-:Y:S01]  /*4e30*/  LEA R4, P4, R106, UR4, 0x1 ;  /* 0x000000046a047c11 */ /* 0x000fe2000f8808ff */
[-C--:B------:R-:W-:Y:S01]  /*4e40*/  FMUL R27, R27, R89.reuse ;  /* 0x000000591b1b7220 */ /* 0x080fe20000400000 */
[----:B------:R-:W-:Y:S01]  /*4e50*/  F2FP.F16.F32.PACK_AB R24, RZ, R24 ;  /* 0x00000018ff18723e */ /* 0x000fe200000000ff */
[-C--:B------:R-:W-:Y:S01]  /*4e60*/  FMUL R28, R28, R89.reuse ;  /* 0x000000591c1c7220 */ /* 0x080fe20000400000 */
[----:B------:R-:W-:Y:S01]  /*4e70*/  LEA.HI.X R5, R106, UR5, R115, 0x1, P4 ;  /* 0x000000056a057c11 */ /* 0x000fe2000a0f0c73 */
[----:B------:R-:W-:Y:S01]  /*4e80*/  FMUL R29, R29, R89 ;  /* 0x000000591d1d7220 */ /* 0x000fe20000400000 */
[----:B------:R-:W-:Y:S01]  /*4e90*/  F2FP.F16.F32.PACK_AB R25, RZ, R25 ;  /* 0x00000019ff19723e */ /* 0x000fe200000000ff */
[-C--:B------:R-:W-:Y:S01]  /*4ea0*/  FMUL R30, R30, R89.reuse ;  /* 0x000000591e1e7220 */ /* 0x080fe20000400000 */
[----:B------:R-:W-:Y:S01]  /*4eb0*/  ISETP.GT.AND P2, PT, R0, 0x8, P2 ;  /* 0x000000080000780c */ /* 0x000fe20001744270 */
[----:B------:R-:W-:Y:S01]  /*4ec0*/  @P3 STG.E.U16 desc[UR36][R4.64], R24 ;  /* 0x0000001804003986 */ /* 0x000fe2000c101524 */
[C---:B------:R-:W-:Y:S01]  /*4ed0*/  SHF.L.U64.HI R7, R6.reuse, 0x4, R7 ;  /* 0x0000000406077819 */ /* 0x040fe20000010207 */
[-C--:B------:R-:W-:Y:S01]  /*4ee0*/  FMUL R31, R31, R89.reuse ;  /* 0x000000591f1f7220 */ /* 0x080fe20000400000 */
[----:B------:R-:W-:Y:S01]  /*4ef0*/  LEA R6, P3, R6, R4, 0x4 ;  /* 0x0000000406067211 */ /* 0x000fe200078620ff */
[----:B------:R-:W-:Y:S01]  /*4f00*/  @P1 STG.E.U16 desc[UR36][R4.64+0x2], R25 ;  /* 0x0000021904001986 */ /* 0x000fe2000c101524 */
[----:B------:R-:W-:Y:S01]  /*4f10*/  ISETP.GT.AND P1, PT, R0, 0x8, P0 ;  /* 0x000000080000780c */ /* 0x000fe20000724270 */
[----:B------:R-:W-:Y:S01]  /*4f20*/  FMUL R32, R32, R89 ;  /* 0x0000005920207220 */ /* 0x000fe20000400000 */
[----:B------:R-:W-:Y:S01]  /*4f30*/  F2FP.F16.F32.PACK_AB R26, RZ, R26 ;  /* 0x0000001aff1a723e */ /* 0x000fe200000000ff */
[----:B------:R-:W-:Y:S01]  /*4f40*/  IMAD.X R7, R7, 0x1, R5, P3 ;  /* 0x0000000107077824 */ /* 0x000fe200018e0605 */
[----:B------:R-:W-:Y:S01]  /*4f50*/  F2FP.F16.F32.PACK_AB R27, RZ, R27 ;  /* 0x0000001bff1b723e */ /* 0x000fe200000000ff */
[-C--:B------:R-:W-:Y:S01]  /*4f60*/  FMUL R33, R33, R89.reuse ;  /* 0x0000005921217220 */ /* 0x080fe20000400000 */
[----:B------:R-:W-:Y:S01]  /*4f70*/  ISETP.GT.AND P0, PT, R3, 0x8, PT ;  /* 0x000000080300780c */ /* 0x000fe20003f04270 */
[-C--:B------:R-:W-:Y:S01]  /*4f80*/  FMUL R34, R34, R89.reuse ;  /* 0x0000005922227220 */ /* 0x080fe20000400000 */
[----:B------:R-:W-:Y:S01]  /*4f90*/  F2FP.F16.F32.PACK_AB R28, RZ, R28 ;  /* 0x0000001cff1c723e */ /* 0x000fe200000000ff */
[-C--:B------:R-:W-:Y:S01]  /*4fa0*/  FMUL R35, R35, R89.reuse ;  /* 0x0000005923237220 */ /* 0x080fe20000400000 */
[----:B------:R-:W-:Y:S01]  /*4fb0*/  ISETP.GT.AND P4, PT, R0, RZ, P0 ;  /* 0x000000ff0000720c */ /* 0x000fe20000784270 */
[----:B------:R-:W-:Y:S01]  /*4fc0*/  FMUL R36, R36, R89 ;  /* 0x0000005924247220 */ /* 0x000fe20000400000 */
[----:B------:R-:W-:Y:S01]  /*4fd0*/  F2FP.F16.F32.PACK_AB R29, RZ, R29 ;  /* 0x0000001dff1d723e */ /* 0x000fe200000000ff */
[----:B------:R-:W-:Y:S01]  /*4fe0*/  @P1 STG.E.U16 desc[UR36][R6.64], R26 ;  /* 0x0000001a06001986 */ /* 0x000fe2000c101524 */
[----:B------:R-:W-:Y:S01]  /*4ff0*/  ISETP.GT.AND P1, PT, R0, 0x8, P0 ;  /* 0x000000080000780c */ /* 0x000fe20000724270 */
[-C--:B------:R-:W-:Y:S01]  /*5000*/  FMUL R37, R37, R89.reuse ;  /* 0x0000005925257220 */ /* 0x080fe20000400000 */
[----:B------:R-:W-:Y:S01]  /*5010*/  F2FP.F16.F32.PACK_AB R30, RZ, R30 ;  /* 0x0000001eff1e723e */ /* 0x000fe200000000ff */
[----:B------:R-:W-:Y:S01]  /*5020*/  @P2 STG.E.U16 desc[UR36][R6.64+0x2], R27 ;  /* 0x0000021b06002986 */ /* 0x000fe2000c101524 */
[----:B------:R-:W-:Y:S01]  /*5030*/  ISETP.GT.AND P2, PT, R3, 0x9, PT ;  /* 0x000000090300780c */ /* 0x000fe20003f44270 */
[----:B------:R-:W-:Y:S01]  /*5040*/  FMUL R38, R38, R89 ;  /* 0x0000005926267220 */ /* 0x000fe20000400000 */
[----:B------:R-:W-:Y:S01]  /*5050*/  F2FP.F16.F32.PACK_AB R31, RZ, R31 ;  /* 0x0000001fff1f723e */ /* 0x000fe200000000ff */
[-C--:B------:R-:W-:Y:S01]  /*5060*/  FMUL R39, R39, R89.reuse ;  /* 0x0000005927277220 */ /* 0x080fe20000400000 */
[C---:B------:R-:W-:Y:S01]  /*5070*/  ISETP.GT.AND P3, PT, R0.reuse, RZ, P2 ;  /* 0x000000ff0000720c */ /* 0x040fe20001764270 */
[----:B------:R-:W-:Y:S01]  /*5080*/  @P4 STG.E.U16 desc[UR36][R4.64+0x10], R28 ;  /* 0x0000101c04004986 */ /* 0x000fe2000c101524 */
[----:B------:R-:W-:Y:S01]  /*5090*/  ISETP.GT.AND P2, PT, R0, 0x8, P2 ;  /* 0x000000080000780c */ /* 0x000fe20001744270 */
        /* <DEDUP_REMOVED lines=8> */
[-C--:B------:R-:W-:Y:S01]  /*5120*/  FMUL R44, R44, R89.reuse ;  /* 0x000000592c2c7220 */ /* 0x080fe20000400000 */
[----:B------:R-:W-:Y:S01]  /*5130*/  F2FP.F16.F32.PACK_AB R34, RZ, R34 ;  /* 0x00000022ff22723e */ /* 0x000fe200000000ff */
[----:B------:R-:W-:Y:S01]  /*5140*/  @P3 STG.E.U16 desc[UR36][R4.64+0x12], R29 ;  /* 0x0000121d04003986 */ /* 0x000fe2000c101524 */
[----:B------:R-:W-:Y:S01]  /*5150*/  ISETP.GT.AND P3, PT, R3, 0x11, PT ;  /* 0x000000110300780c */ /* 0x000fe20003f64270 */
[----:B------:R-:W-:Y:S01]  /*5160*/  FMUL R45, R45, R89 ;  /* 0x000000592d2d7220 */ /* 0x000fe20000400000 */
[----:B------:R-:W-:Y:S01]  /*5170*/  F2FP.F16.F32.PACK_AB R35, RZ, R35 ;  /* 0x00000023ff23723e */ /* 0x000fe200000000ff */
[----:B------:R-:W-:Y:S01]  /*5180*/  @P1 STG.E.U16 desc[UR36][R6.64+0x10], R30 ;  /* 0x0000101e06001986 */ /* 0x000fe2000c101524 */
[----:B------:R-:W-:Y:S01]  /*5190*/  ISETP.GT.AND P1, PT, R0, 0x8, P0 ;  /* 0x000000080000780c */ /* 0x000fe20000724270 */
[-C--:B------:R-:W-:Y:S01]  /*51a0*/  FMUL R46, R46, R89.reuse ;  /* 0x000000592e2e7220 */ /* 0x080fe20000400000 */
[----:B------:R-:W-:Y:S01]  /*51b0*/  ISETP.GT.AND P0, PT, R3, 0x18, PT ;  /* 0x000000180300780c */ /* 0x000fe20003f04270 */
[----:B------:R-:W-:Y:S01]  /*51c0*/  @P2 STG.E.U16 desc[UR36][R6.64+0x12], R31 ;  /* 0x0000121f06002986 */ /* 0x000fe2000c101524 */
[C---:B------:R-:W-:Y:S01]  /*51d0*/  ISETP.GT.AND P2, PT, R0.reuse, RZ, P3 ;  /* 0x000000ff0000720c */ /* 0x040fe20001f44270 */
[-C--:B------:R-:W-:Y:S01]  /*51e0*/  FMUL R47, R47, R89.reuse ;  /* 0x000000592f2f7220 */ /* 0x080fe20000400000 */
[C---:B------:R-:W-:Y:S01]  /*51f0*/  ISETP.GT.AND P3, PT, R0.reuse, 0x8, P3 ;  /* 0x000000080000780c */ /* 0x040fe20001f64270 */
[----:B------:R-:W-:Y:S01]  /*5200*/  @P4 STG.E.U16 desc[UR36][R4.64+0x20], R32 ;  /* 0x0000202004004986 */ /* 0x000fe2000c101524 */
[----:B------:R-:W-:Y:S01]  /*5210*/  ISETP.GT.AND P4, PT, R0, RZ, P0 ;  /* 0x000000ff0000720c */ /* 0x000fe20000784270 */
[-C--:B------:R-:W-:Y:S01]  /*5220*/  FMUL R48, R48, R89.reuse ;  /* 0x0000005930307220 */ /* 0x080fe20000400000 */
[----:B------:R-:W-:Y:S01]  /*5230*/  F2FP.F16.F32.PACK_AB R36, RZ, R36 ;  /* 0x00000024ff24723e */ /* 0x000fe200000000ff */
[----:B------:R-:W-:Y:S01]  /*5240*/  FMUL R49, R49, R89 ;  /* 0x0000005931317220 */ /* 0x000fe20000400000 */
[----:B------:R-:W-:Y:S01]  /*5250*/  F2FP.F16.F32.PACK_AB R37, RZ, R37 ;  /* 0x00000025ff25723e */ /* 0x000fe200000000ff */
[-C--:B------:R-:W-:Y:S01]  /*5260*/  FMUL R50, R50, R89.reuse ;  /* 0x0000005932327220 */ /* 0x080fe20000400000 */
[----:B------:R-:W-:Y:S01]  /*5270*/  F2FP.F16.F32.PACK_AB R38, RZ, R38 ;  /* 0x00000026ff26723e */ /* 0x000fe200000000ff */
[----:B------:R-:W-:Y:S01]  /*5280*/  FMUL R51, R51, R89 ;  /* 0x0000005933337220 */ /* 0x000fe20000400000 */
[----:B------:R-:W-:Y:S01]  /*5290*/  F2FP.F16.F32.PACK_AB R39, RZ, R39 ;  /* 0x00000027ff27723e */ /* 0x000fe200000000ff */
[----:B------:R-:W-:Y:S01]  /*52a0*/  @P2 STG.E.U16 desc[UR36][R4.64+0x22], R33 ;  /* 0x0000222104002986 */ /* 0x000fe2000c101524 */
[----:B------:R-:W-:Y:S01]  /*52b0*/  F2FP.F16.F32.PACK_AB R40, RZ, R40 ;  /* 0x00000028ff28723e */ /* 0x000fe200000000ff */
[----:B------:R-:W-:Y:S01]  /*52c0*/  FMUL R52, R52, R89 ;  /* 0x0000005934347220 */ /* 0x000fe20000400000 */
[----:B------:R-:W-:Y:S01]  /*52d0*/  F2FP.F16.F32.PACK_AB R41, RZ, R41 ;  /* 0x00000029ff29723e */ /* 0x000fe200000000ff */
[----:B------:R-:W-:Y:S01]  /*52e0*/  @P1 STG.E.U16 desc[UR36][R6.64+0x20], R34 ;  /* 0x0000202206001986 */ /* 0x000fe2000c101524 */
[----:B------:R-:W-:Y:S01]  /*52f0*/  ISETP.GT.AND P1, PT, R0, 0x8, P0 ;  /* 0x000000080000780c */ /* 0x000fe20000724270 */
[-C--:B------:R-:W-:Y:S01]  /*5300*/  FMUL R53, R53, R89.reuse ;  /* 0x0000005935357220 */ /* 0x080fe20000400000 */
[C---:B------:R-:W-:Y:S01]  /*5310*/  ISETP.GT.AND P0, PT, R3.reuse, 0x20, PT ;  /* 0x000000200300780c */ /* 0x040fe20003f04270 */
[----:B------:R-:W-:Y:S01]  /*5320*/  @P3 STG.E.U16 desc[UR36][R6.64+0x22], R35 ;  /* 0x0000222306003986 */ /* 0x000fe2000c101524 */
[----:B------:R-:W-:Y:S01]  /*5330*/  ISETP.GT.AND P3, PT, R3, 0x19, PT ;  /* 0x000000190300780c */ /* 0x000fe20003f64270 */
[-C--:B------:R-:W-:Y:S01]  /*5340*/  FMUL R54, R54, R89.reuse ;  /* 0x0000005936367220 */ /* 0x080fe20000400000 */
[----:B------:R-:W-:Y:S01]  /*5350*/  F2FP.F16.F32.PACK_AB R42, RZ, R42 ;  /* 0x0000002aff2a723e */ /* 0x000fe200000000ff */
[----:B------:R-:W-:Y:S01]  /*5360*/  @P4 STG.E.U16 desc[UR36][R4.64+0x30], R36 ;  /* 0x0000302404004986 */ /* 0x000fe2000c101524 */
[C---:B------:R-:W-:Y:S01]  /*5370*/  ISETP.GT.AND P2, PT, R0.reuse, RZ, P3 ;  /* 0x000000ff0000720c */ /* 0x040fe20001f44270 */
[-C--:B------:R-:W-:Y:S01]  /*5380*/  FMUL R55, R55, R89.reuse ;  /* 0x0000005937377220 */ /* 0x080fe20000400000 */
[----:B------:R-:W-:Y:S01]  /*5390*/  ISETP.GT.AND P3, PT, R0, 0x8, P3 ;  /* 0x000000080000780c */ /* 0x000fe20001f64270 */
[-C--:B------:R-:W-:Y:S01]  /*53a0*/  FMUL R56, R56, R89.reuse ;  /* 0x0000005938387220 */ /* 0x080fe20000400000 */
[----:B------:R-:W-:Y:S01]  /*53b0*/  ISETP.GT.AND P4, PT, R0, RZ, P0 ;  /* 0x000000ff0000720c */ /* 0x000fe20000784270 */
[----:B------:R-:W-:Y:S01]  /*53c0*/  FMUL R57, R57, R89 ;  /* 0x0000005939397220 */ /* 0x000fe20000400000 */
[----:B------:R-:W-:Y:S01]  /*53d0*/  F2FP.F16.F32.PACK_AB R43, RZ, R43 ;  /* 0x0000002bff2b723e */ /* 0x000fe200000000ff */
[-C--:B------:R-:W-:Y:S01]  /*53e0*/  FMUL R58, R58, R89.reuse ;  /* 0x000000593a3a7220 */ /* 0x080fe20000400000 */
[----:B------:R-:W-:Y:S01]  /*53f0*/  F2FP.F16.F32.PACK_AB R44, RZ, R44 ;  /* 0x0000002cff2c723e */ /* 0x000fe200000000ff */
[----:B------:R-:W-:Y:S01]  /*5400*/  FMUL R59, R59, R89 ;  /* 0x000000593b3b7220 */ /* 0x000fe20000400000 */
[----:B------:R-:W-:Y:S01]  /*5410*/  F2FP.F16.F32.PACK_AB R45, RZ, R45 ;  /* 0x0000002dff2d723e */ /* 0x000fe200000000ff */
[----:B------:R-:W-:Y:S01]  /*5420*/  FMUL R60, R60, R89 ;  /* 0x000000593c3c7220 */ /* 0x000fe20000400000 */
[----:B------:R-:W-:Y:S01]  /*5430*/  F2FP.F16.F32.PACK_AB R46, RZ, R46 ;  /* 0x0000002eff2e723e */ /* 0x000fe200000000ff */
[----:B------:R-:W-:Y:S01]  /*5440*/  @P2 STG.E.U16 desc[UR36][R4.64+0x32], R37 ;  /* 0x0000322504002986 */ /* 0x000fe2000c101524 */
[----:B------:R-:W-:Y:S01]  /*5450*/  F2FP.F16.F32.PACK_AB R47, RZ, R47 ;  /* 0x0000002fff2f723e */ /* 0x000fe200000000ff */
[-C--:B------:R-:W-:Y:S01]  /*5460*/  FMUL R61, R61, R89.reuse ;  /* 0x000000593d3d7220 */ /* 0x080fe20000400000 */
[----:B------:R-:W-:Y:S01]  /*5470*/  F2FP.F16.F32.PACK_AB R48, RZ, R48 ;  /* 0x00000030ff30723e */ /* 0x000fe200000000ff */
[----:B------:R-:W-:Y:S01]  /*5480*/  @P1 STG.E.U16 desc[UR36][R6.64+0x30], R38 ;  /* 0x0000302606001986 */ /* 0x000fe2000c101524 */
[----:B------:R-:W-:Y:S01]  /*5490*/  ISETP.GT.AND P1, PT, R0, 0x8, P0 ;  /* 0x000000080000780c */ /* 0x000fe20000724270 */
[-C--:B------:R-:W-:Y:S01]  /*54a0*/  FMUL R62, R62, R89.reuse ;  /* 0x000000593e3e7220 */ /* 0x080fe20000400000 */
[C---:B------:R-:W-:Y:S01]  /*54b0*/  ISETP.GT.AND P0, PT, R3.reuse, 0x28, PT ;  /* 0x000000280300780c */ /* 0x040fe20003f04270 */
[----:B------:R-:W-:Y:S01]  /*54c0*/  @P3 STG.E.U16 desc[UR36][R6.64+0x32], R39 ;  /* 0x0000322706003986 */ /* 0x000fe2000c101524 */
[----:B------:R-:W-:Y:S01]  /*54d0*/  ISETP.GT.AND P3, PT, R3, 0x21, PT ;  /* 0x000000210300780c */ /* 0x000fe20003f64270 */
[----:B------:R-:W-:Y:S01]  /*54e0*/  FMUL R63, R63, R89 ;  /* 0x000000593f3f7220 */ /* 0x000fe20000400000 */
[----:B------:R-:W-:Y:S01]  /*54f0*/  F2FP.F16.F32.PACK_AB R49, RZ, R49 ;  /* 0x00000031ff31723e */ /* 0x000fe200000000ff */
[----:B------:R-:W-:Y:S01]  /*5500*/  @P4 STG.E.U16 desc[UR36][R4.64+0x40], R40 ;  /* 0x0000402804004986 */ /* 0x000fe2000c101524 */
[----:B------:R-:W-:Y:S01]  /*5510*/  ISETP.GT.AND P2, PT, R0, RZ, P3 ;  /* 0x000000ff0000720c */ /* 0x000fe20001f44270 */
[-C--:B------:R-:W-:Y:S01]  /*5520*/  FMUL R64, R64, R89.reuse ;  /* 0x0000005940407220 */ /* 0x080fe20000400000 */
[C---:B------:R-:W-:Y:S01]  /*5530*/  ISETP.GT.AND P3, PT, R0.reuse, 0x8, P3 ;  /* 0x000000080000780c */ /* 0x040fe20001f64270 */
[-C--:B------:R-:W-:Y:S01]  /*5540*/  FMUL R65, R65, R89.reuse ;  /* 0x0000005941417220 */ /* 0x080fe20000400000 */
        /* <DEDUP_REMOVED lines=62> */
[----:B------:R-:W-:-:S02]  /*5930*/  F2FP.F16.F32.PACK_AB R68, RZ, R68 ;  /* 0x00000044ff44723e */ /* 0x000fc400000000ff */
[----:B------:R-:W-:Y:S01]  /*5940*/  F2FP.F16.F32.PACK_AB R69, RZ, R69 ;  /* 0x00000045ff45723e */ /* 0x000fe200000000ff */
[----:B------:R-:W-:Y:S01]  /*5950*/  @P1 STG.E.U16 desc[UR36][R6.64+0x60], R50 ;  /* 0x0000603206001986 */ /* 0x000fe2000c101524 */
[C---:B------:R-:W-:Y:S02]  /*5960*/  ISETP.GT.AND P1, PT, R0.reuse, 0x8, P0 ;  /* 0x000000080000780c */ /* 0x040fe40000724270 */
[C---:B------:R-:W-:Y:S01]  /*5970*/  ISETP.GT.AND P0, PT, R3.reuse, 0x40, PT ;  /* 0x000000400300780c */ /* 0x040fe20003f04270 */
[----:B------:R-:W-:Y:S01]  /*5980*/  @P3 STG.E.U16 desc[UR36][R6.64+0x62], R51 ;  /* 0x0000623306003986 */ /* 0x000fe2000c101524 */
[----:B------:R-:W-:Y:S02]  /*5990*/  ISETP.GT.AND P3, PT, R3, 0x39, PT ;  /* 0x000000390300780c */ /* 0x000fe40003f64270 */
[----:B------:R-:W-:Y:S01]  /*59a0*/  F2FP.F16.F32.PACK_AB R70, RZ, R70 ;  /* 0x00000046ff46723e */ /* 0x000fe200000000ff */
[----:B------:R-:W-:Y:S01]  /*59b0*/  @P4 STG.E.U16 desc[UR36][R4.64+0x70], R52 ;  /* 0x0000703404004986 */ /* 0x000fe2000c101524 */
[----:B------:R-:W-:-:S02]  /*59c0*/  ISETP.GT.AND P2, PT, R0, RZ, P3 ;  /* 0x000000ff0000720c */ /* 0x000fc40001f44270 */
[C---:B------:R-:W-:Y:S02]  /*59d0*/  ISETP.GT.AND P3, PT, R0.reuse, 0x8, P3 ;  /* 0x000000080000780c */ /* 0x040fe40001f64270 */
[----:B------:R-:W-:Y:S02]  /*59e0*/  ISETP.GT.AND P4, PT, R0, RZ, P0 ;  /* 0x000000ff0000720c */ /* 0x000fe40000784270 */
[----:B------:R-:W-:Y:S02]  /*59f0*/  F2FP.F16.F32.PACK_AB R71, RZ, R71 ;  /* 0x00000047ff47723e */ /* 0x000fe400000000ff */
[----:B------:R-:W-:Y:S02]  /*5a00*/  F2FP.F16.F32.PACK_AB R72, RZ, R72 ;  /* 0x00000048ff48723e */ /* 0x000fe400000000ff */
[----:B------:R-:W-:Y:S02]  /*5a10*/  F2FP.F16.F32.PACK_AB R73, RZ, R73 ;  /* 0x00000049ff49723e */ /* 0x000fe400000000ff */
        /* <DEDUP_REMOVED lines=33> */
[----:B------:R-:W-:-:S03]  /*5c30*/  F2FP.F16.F32.PACK_AB R87, RZ, R87 ;  /* 0x00000057ff57723e */ /* 0x000fc600000000ff */
[----:B------:R-:W-:Y:S04]  /*5c40*/  @P2 STG.E.U16 desc[UR36][R4.64+0x92], R61 ;  /* 0x0000923d04002986 */ /* 0x000fe8000c101524 */
[----:B------:R-:W-:Y:S01]  /*5c50*/  @P1 STG.E.U16 desc[UR36][R6.64+0x90], R62 ;  /* 0x0000903e06001986 */ /* 0x000fe2000c101524 */
[----:B------:R-:W-:Y:S02]  /*5c60*/  ISETP.GT.AND P1, PT, R0, 0x8, P0 ;  /* 0x000000080000780c */ /* 0x000fe40000724270 */
[C---:B------:R-:W-:Y:S01]  /*5c70*/  ISETP.GT.AND P0, PT, R3.reuse, 0x58, PT ;  /* 0x000000580300780c */ /* 0x040fe20003f04270 */
[----:B------:R-:W-:Y:S01]  /*5c80*/  @P3 STG.E.U16 desc[UR36][R6.64+0x92], R63 ;  /* 0x0000923f06003986 */ /* 0x000fe2000c101524 */
[----:B------:R-:W-:-:S03]  /*5c90*/  ISETP.GT.AND P3, PT, R3, 0x51, PT ;  /* 0x000000510300780c */ /* 0x000fc60003f64270 */
[----:B------:R-:W-:Y:S01]  /*5ca0*/  @P4 STG.E.U16 desc[UR36][R4.64+0xa0], R64 ;  /* 0x0000a04004004986 */ /* 0x000fe2000c101524 */
[C---:B------:R-:W-:Y:S02]  /*5cb0*/  ISETP.GT.AND P2, PT, R0.reuse, RZ, P3 ;  /* 0x000000ff0000720c */ /* 0x040fe40001f44270 */
[C---:B------:R-:W-:Y:S02]  /*5cc0*/  ISETP.GT.AND P3, PT, R0.reuse, 0x8, P3 ;  /* 0x000000080000780c */ /* 0x040fe40001f64270 */
[----:B------:R-:W-:-:S09]  /*5cd0*/  ISETP.GT.AND P4, PT, R0, RZ, P0 ;  /* 0x000000ff0000720c */ /* 0x000fd20000784270 */
        /* <DEDUP_REMOVED lines=9> */
[C---:B------:R-:W-:Y:S02]  /*5d70*/  ISETP.GT.AND P3, PT, R0.reuse, RZ, P0 ;  /* 0x000000ff0000720c */ /* 0x040fe40000764270 */
[----:B------:R-:W-:-:S07]  /*5d80*/  ISETP.GT.AND P0, PT, R0, 0x8, P0 ;  /* 0x000000080000780c */ /* 0x000fce0000704270 */
[----:B------:R-:W-:Y:S04]  /*5d90*/  @P2 STG.E.U16 desc[UR36][R4.64+0xb2], R69 ;  /* 0x0000b24504002986 */ /* 0x000fe8000c101524 */
[----:B------:R-:W-:Y:S01]  /*5da0*/  @P1 STG.E.U16 desc[UR36][R6.64+0xb0], R70 ;  /* 0x0000b04606001986 */ /* 0x000fe2000c101524 */
[----:B------:R-:W-:-:S03]  /*5db0*/  ISETP.GT.AND P1, PT, R3, 0x68, PT ;  /* 0x000000680300780c */ /* 0x000fc60003f24270 */
        /* <DEDUP_REMOVED lines=11> */
[C---:B------:R-:W-:Y:S02]  /*5e70*/  ISETP.GT.AND P2, PT, R0.reuse, RZ, P0 ;  /* 0x000000ff0000720c */ /* 0x040fe40000744270 */
[----:B------:R-:W-:Y:S01]  /*5e80*/  ISETP.GT.AND P0, PT, R0, 0x8, P0 ;  /* 0x000000080000780c */ /* 0x000fe20000704270 */
[----:B------:R-:W-:Y:S01]  /*5e90*/  @P3 STG.E.U16 desc[UR36][R4.64+0xd0], R76 ;  /* 0x0000d04c04003986 */ /* 0x000fe2000c101524 */
[----:B------:R-:W-:-:S04]  /*5ea0*/  ISETP.GT.AND P3, PT, R3, 0x70, PT ;  /* 0x000000700300780c */ /* 0x000fc80003f64270 */
[C---:B------:R-:W-:Y:S02]  /*5eb0*/  ISETP.GT.AND P4, PT, R0.reuse, RZ, P3 ;  /* 0x000000ff0000720c */ /* 0x040fe40001f84270 */
[----:B------:R-:W-:-:S03]  /*5ec0*/  ISETP.GT.AND P3, PT, R0, 0x8, P3 ;  /* 0x000000080000780c */ /* 0x000fc60001f64270 */
[----:B------:R-:W-:Y:S01]  /*5ed0*/  @P2 STG.E.U16 desc[UR36][R4.64+0xd2], R77 ;  /* 0x0000d24d04002986 */ /* 0x000fe2000c101524 */
[----:B------:R-:W-:-:S03]  /*5ee0*/  ISETP.GT.AND P2, PT, R3, 0x79, PT ;  /* 0x000000790300780c */ /* 0x000fc60003f44270 */
[----:B------:R-:W-:Y:S01]  /*5ef0*/  @P1 STG.E.U16 desc[UR36][R6.64+0xd0], R78 ;  /* 0x0000d04e06001986 */ /* 0x000fe2000c101524 */
[----:B------:R-:W-:-:S03]  /*5f00*/  ISETP.GT.AND P1, PT, R3, 0x78, PT ;  /* 0x000000780300780c */ /* 0x000fc60003f24270 */
[----:B------:R-:W-:Y:S01]  /*5f10*/  @P0 STG.E.U16 desc[UR36][R6.64+0xd2], R79 ;  /* 0x0000d24f06000986 */ /* 0x000fe2000c101524 */
[----:B------:R-:W-:-:S03]  /*5f20*/  ISETP.GT.AND P0, PT, R3, 0x71, PT ;  /* 0x000000710300780c */ /* 0x000fc60003f04270 */
[----:B------:R-:W-:Y:S01]  /*5f30*/  @P4 STG.E.U16 desc[UR36][R4.64+0xe0], R80 ;  /* 0x0000e05004004986 */ /* 0x000fe2000c101524 */
[C---:B------:R-:W-:Y:S02]  /*5f40*/  ISETP.GT.AND P4, PT, R0.reuse, RZ, P0 ;  /* 0x000000ff0000720c */ /* 0x040fe40000784270 */
[----:B------:R-:W-:-:S11]  /*5f50*/  ISETP.GT.AND P0, PT, R0, 0x8, P0 ;  /* 0x000000080000780c */ /* 0x000fd60000704270 */
[----:B------:R-:W-:Y:S02]  /*5f60*/  @P4 IMAD.MOV.U32 R2, RZ, RZ, R4 ;  /* 0x000000ffff024224 */ /* 0x000fe400078e0004 */
[----:B------:R-:W-:-:S05]  /*5f70*/  @P4 IMAD.MOV.U32 R3, RZ, RZ, R5 ;  /* 0x000000ffff034224 */ /* 0x000fca00078e0005 */
[----:B------:R0:W-:Y:S01]  /*5f80*/  @P4 STG.E.U16 desc[UR36][R2.64+0xe2], R81 ;  /* 0x0000e25102004986 */ /* 0x0001e2000c101524 */
[C---:B------:R-:W-:Y:S02]  /*5f90*/  ISETP.GT.AND P4, PT, R0.reuse, RZ, P2 ;  /* 0x000000ff0000720c */ /* 0x040fe40001784270 */
[----:B------:R-:W-:Y:S01]  /*5fa0*/  ISETP.GT.AND P2, PT, R0, 0x8, P2 ;  /* 0x000000080000780c */ /* 0x000fe20001744270 */
[----:B0-----:R-:W-:Y:S02]  /*5fb0*/  @P3 IMAD.MOV.U32 R2, RZ, RZ, R6 ;  /* 0x000000ffff023224 */ /* 0x001fe400078e0006 */
[----:B------:R-:W-:-:S05]  /*5fc0*/  @P3 IMAD.MOV.U32 R3, RZ, RZ, R7 ;  /* 0x000000ffff033224 */ /* 0x000fca00078e0007 */
[----:B------:R0:W-:Y:S01]  /*5fd0*/  @P3 STG.E.U16 desc[UR36][R2.64+0xe0], R82 ;  /* 0x0000e05202003986 */ /* 0x0001e2000c101524 */
[C---:B------:R-:W-:Y:S02]  /*5fe0*/  ISETP.GT.AND P3, PT, R0.reuse, RZ, P1 ;  /* 0x000000ff0000720c */ /* 0x040fe40000f64270 */
[----:B------:R-:W-:Y:S01]  /*5ff0*/  ISETP.GT.AND P1, PT, R0, 0x8, P1 ;  /* 0x000000080000780c */ /* 0x000fe20000f24270 */
[----:B0-----:R-:W-:Y:S02]  /*6000*/  @P0 IMAD.MOV.U32 R2, RZ, RZ, R6 ;  /* 0x000000ffff020224 */ /* 0x001fe400078e0006 */
[----:B------:R-:W-:-:S05]  /*6010*/  @P0 IMAD.MOV.U32 R3, RZ, RZ, R7 ;  /* 0x000000ffff030224 */ /* 0x000fca00078e0007 */
[----:B------:R0:W-:Y:S03]  /*6020*/  @P0 STG.E.U16 desc[UR36][R2.64+0xe2], R83 ;  /* 0x0000e25302000986 */ /* 0x0001e6000c101524 */
[----:B0-----:R-:W-:Y:S02]  /*6030*/  @P3 IMAD.MOV.U32 R2, RZ, RZ, R4 ;  /* 0x000000ffff023224 */ /* 0x001fe400078e0004 */
[----:B------:R-:W-:-:S05]  /*6040*/  @P3 IMAD.MOV.U32 R3, RZ, RZ, R5 ;  /* 0x000000ffff033224 */ /* 0x000fca00078e0005 */
[----:B------:R0:W-:Y:S04]  /*6050*/  @P3 STG.E.U16 desc[UR36][R2.64+0xf0], R84 ;  /* 0x0000f05402003986 */ /* 0x0001e8000c101524 */
[----:B------:R1:W-:Y:S01]  /*6060*/  @P4 STG.E.U16 desc[UR36][R4.64+0xf2], R85 ;  /* 0x0000f25504004986 */ /* 0x0003e2000c101524 */
[----:B0-----:R-:W-:Y:S02]  /*6070*/  @P1 IMAD.MOV.U32 R2, RZ, RZ, R6 ;  /* 0x000000ffff021224 */ /* 0x001fe400078e0006 */
[----:B------:R-:W-:-:S05]  /*6080*/  @P1 IMAD.MOV.U32 R3, RZ, RZ, R7 ;  /* 0x000000ffff031224 */ /* 0x000fca00078e0007 */
[----:B------:R1:W-:Y:S04]  /*6090*/  @P1 STG.E.U16 desc[UR36][R2.64+0xf0], R86 ;  /* 0x0000f05602001986 */ /* 0x0003e8000c101524 */
[----:B------:R1:W-:Y:S02]  /*60a0*/  @P2 STG.E.U16 desc[UR36][R6.64+0xf2], R87 ;  /* 0x0000f25706002986 */ /* 0x0003e4000c101524 */
.L_x_162:
[----:B------:R-:W-:Y:S05]  /*60b0*/  BSYNC B0 ;  /* 0x0000000000007941 */ /* 0x000fea0003800000 */
.L_x_36:
[----:B01----:R-:W2:Y:S01]  /*60c0*/  LDL.64 R2, [R1] ;  /* 0x0000000001027983 */ /* 0x003ea20000100a00 */
[----:B------:R-:W-:Y:S01]  /*60d0*/  ULDC.64 UR4, c[0x0][0x650] ;  /* 0x0001940000047ab9 */ /* 0x000fe20000000a00 */
[----:B------:R0:W-:Y:S01]  /*60e0*/  SYNCS.ARRIVE.TRANS64.A1T0 RZ, [R97+UR47], RZ ;  /* 0x000000ff61ff79a7 */ /* 0x0001e2000810002f */
[----:B----4-:R-:W-:Y:S01]  /*60f0*/  PRMT R0, RZ, 0x7610, R0 ;  /* 0x00007610ff007816 */ /* 0x010fe20000000000 */
[----:B------:R-:W-:Y:S02]  /*6100*/  IMAD.MOV.U32 R19, RZ, RZ, -0x1 ;  /* 0xffffffffff137424 */ /* 0x000fe400078e00ff */
[----:B-----5:R-:W-:Y:S01]  /*6110*/  IMAD.MOV.U32 R22, RZ, RZ, -0x1 ;  /* 0xffffffffff167424 */ /* 0x020fe200078e00ff */
[----:B--2---:R-:W-:-:S04]  /*6120*/  LEA R18, P0, R2, R18, 0x1 ;  /* 0x0000001202127211 */ /* 0x004fc800078008ff */
[----:B------:R-:W-:Y:S01]  /*6130*/  LEA.HI.X R17, R2, R17, R23, 0x1, P0 ;  /* 0x0000001102117211 */ /* 0x000fe200000f0c17 */
[----:B------:R-:W-:Y:S01]  /*6140*/  IMAD.MOV.U32 R2, RZ, RZ, -0x1 ;  /* 0xffffffffff027424 */ /* 0x000fe200078e00ff */
[----:B------:R-:W-:-:S04]  /*6150*/  ISETP.GE.U32.AND P0, PT, R18, UR4, PT ;  /* 0x0000000412007c0c */ /* 0x000fc8000bf06070 */
[----:B------:R-:W-:-:S13]  /*6160*/  ISETP.GE.U32.AND.EX P0, PT, R17, UR5, PT, P0 ;  /* 0x0000000511007c0c */ /* 0x000fda000bf06100 */
[----:B0-----:R-:W-:Y:S05]  /*6170*/  @P0 BRA `(.L_x_163) ;  /* 0x0000000400700947 */ /* 0x001fea0003800000 */
[----:B------:R-:W0:Y:S01]  /*6180*/  S2R R10, SR_CTAID.X ;  /* 0x00000000000a7919 */ /* 0x000e220000002500 */
[----:B------:R-:W1:Y:S01]  /*6190*/  LDC.64 R8, c[0x0][0x628] ;  /* 0x00018a00ff087b82 */ /* 0x000e620000000a00 */
[----:B------:R-:W-:Y:S01]  /*61a0*/  ULDC UR4, c[0x0][0x150] ;  /* 0x0000540000047ab9 */ /* 0x000fe20000000800 */
[----:B---3--:R-:W-:Y:S01]  /*61b0*/  IMAD.MOV.U32 R6, RZ, RZ, R18 ;  /* 0x000000ffff067224 */ /* 0x008fe200078e0012 */
[----:B------:R-:W2:Y:S01]  /*61c0*/  S2R R20, SR_CTAID.Y ;  /* 0x0000000000147919 */ /* 0x000ea20000002600 */
[----:B------:R-:W-:-:S04]  /*61d0*/  IMAD.MOV.U32 R7, RZ, RZ, R17 ;  /* 0x000000ffff077224 */ /* 0x000fc800078e0011 */
[----:B------:R-:W3:Y:S08]  /*61e0*/  LDC R15, c[0x0][0x144] ;  /* 0x00005100ff0f7b82 */ /* 0x000ef00000000800 */
[----:B------:R-:W4:Y:S08]  /*61f0*/  LDC R0, c[0x0][0x630] ;  /* 0x00018c00ff007b82 */ /* 0x000f300000000800 */
[----:B------:R-:W2:Y:S01]  /*6200*/  LDC.64 R12, c[0x0][0x620] ;  /* 0x00018800ff0c7b82 */ /* 0x000ea20000000a00 */
[----:B-1----:R-:W-:-:S04]  /*6210*/  ISETP.NE.U32.AND P0, PT, R8, RZ, PT ;  /* 0x000000ff0800720c */ /* 0x002fc80003f05070 */
[----:B------:R-:W-:Y:S02]  /*6220*/  ISETP.NE.AND.EX P0, PT, R9, RZ, PT, P0 ;  /* 0x000000ff0900720c */ /* 0x000fe40003f05300 */
[----:B0-----:R-:W-:-:S05]  /*6230*/  I2FP.F32.U32 R2, R10 ;  /* 0x0000000a00027245 */ /* 0x001fca0000201000 */
[----:B------:R-:W-:-:S04]  /*6240*/  FMUL R2, R2, UR4 ;  /* 0x0000000402027c20 */ /* 0x000fc80008400000 */
[----:B------:R0:W1:Y:S02]  /*6250*/  F2I.U32.TRUNC.NTZ R14, R2 ;  /* 0x00000002000e7305 */ /* 0x000064000020f000 */
[----:B---34-:R-:W-:Y:S05]  /*6260*/  @!P0 BRA `(.L_x_164) ;  /* 0x0000000000288947 */ /* 0x018fea0003800000 */
[----:B------:R-:W3:Y:S02]  /*6270*/  LDC R3, c[0x0][0x634] ;  /* 0x00018d00ff037b82 */ /* 0x000ee40000000800 */
[----:B---3--:R-:W-:-:S05]  /*6280*/  IADD3 R7, P0, R18, R3, RZ ;  /* 0x0000000312077210 */ /* 0x008fca0007f1e0ff */
[----:B------:R-:W-:-:S04]  /*6290*/  IMAD.X R11, RZ, RZ, R17, P0 ;  /* 0x000000ffff0b7224 */ /* 0x000fc800000e0611 */
[----:B0-----:R-:W-:-:S04]  /*62a0*/  IMAD.WIDE.U32 R2, R11, R8, RZ ;  /* 0x000000080b027225 */ /* 0x001fc800078e00ff */
[----:B------:R-:W-:-:S04]  /*62b0*/  IMAD.WIDE.U32 R4, P0, R7, R9, R2 ;  /* 0x0000000907047225 */ /* 0x000fc80007800002 */
[----:B------:R-:W-:-:S04]  /*62c0*/  IMAD.WIDE.U32 R2, R7, R8, RZ ;  /* 0x0000000807027225 */ /* 0x000fc800078e00ff */
[----:B------:R-:W-:Y:S01]  /*62d0*/  IMAD.X R7, RZ, RZ, RZ, P0 ;  /* 0x000000ffff077224 */ /* 0x000fe200000e06ff */
[----:B------:R-:W-:Y:S01]  /*62e0*/  IADD3 RZ, P0, R3, R4, RZ ;  /* 0x0000000403ff7210 */ /* 0x000fe20007f1e0ff */
[----:B------:R-:W-:-:S04]  /*62f0*/  IMAD.MOV.U32 R6, RZ, RZ, R5 ;  /* 0x000000ffff067224 */ /* 0x000fc800078e0005 */
[----:B------:R-:W-:-:S08]  /*6300*/  IMAD.WIDE.U32.X R6, R11, R9, R6, P0 ;  /* 0x000000090b067225 */ /* 0x000fd000000e0406 */
.L_x_164:
[----:B------:R-:W3:Y:S01]  /*6310*/  LDC.64 R26, c[0x0][0x640] ;  /* 0x00019000ff1a7b82 */ /* 0x000ee20000000a00 */
[-C--:B------:R-:W-:Y:S01]  /*6320*/  SHF.R.U64 R11, R6, R0.reuse, R7 ;  /* 0x00000000060b7219 */ /* 0x080fe20000001207 */
[----:B------:R-:W-:Y:S01]  /*6330*/  IMAD.MOV.U32 R19, RZ, RZ, R17 ;  /* 0x000000ffff137224 */ /* 0x000fe200078e0011 */
[----:B------:R-:W-:Y:S01]  /*6340*/  SHF.R.U32.HI R0, RZ, R0, R7 ;  /* 0x00000000ff007219 */ /* 0x000fe20000011607 */
[----:B-1----:R-:W-:Y:S01]  /*6350*/  IMAD.MOV R14, RZ, RZ, -R14 ;  /* 0x000000ffff0e7224 */ /* 0x002fe200078e0a0e */
[----:B------:R-:W-:Y:S01]  /*6360*/  IADD3 R5, P0, RZ, -R11, RZ ;  /* 0x8000000bff057210 */ /* 0x000fe20007f1e0ff */
[----:B------:R-:W-:Y:S01]  /*6370*/  ULDC UR4, c[0x0][0x154] ;  /* 0x0000550000047ab9 */ /* 0x000fe20000000800 */
[----:B------:R-:W-:Y:S01]  /*6380*/  IMAD.MOV.U32 R7, RZ, RZ, 0x1 ;  /* 0x00000001ff077424 */ /* 0x000fe200078e00ff */
[----:B------:R-:W1:Y:S01]  /*6390*/  LDC R4, c[0x0][0x618] ;  /* 0x00018600ff047b82 */ /* 0x000e620000000800 */
[----:B------:R-:W-:Y:S02]  /*63a0*/  IMAD R22, R15, R14, R10 ;  /* 0x0000000e0f167224 */ /* 0x000fe400078e020a */
[----:B------:R-:W-:-:S04]  /*63b0*/  IMAD.X R3, RZ, RZ, ~R0, P0 ;  /* 0x000000ffff037224 */ /* 0x000fc800000e0e00 */
[-C--:B--2---:R-:W-:Y:S01]  /*63c0*/  IMAD R0, R3, R12.reuse, RZ ;  /* 0x0000000c03007224 */ /* 0x084fe200078e02ff */
[----:B------:R-:W2:Y:S01]  /*63d0*/  LDC R6, c[0x0][0x608] ;  /* 0x00018200ff067b82 */ /* 0x000ea20000000800 */
[----:B0-----:R-:W-:-:S04]  /*63e0*/  IMAD.WIDE.U32 R2, R5, R12, R18 ;  /* 0x0000000c05027225 */ /* 0x001fc800078e0012 */
[----:B------:R-:W-:Y:S01]  /*63f0*/  IMAD R5, R5, R13, R0 ;  /* 0x0000000d05057224 */ /* 0x000fe200078e0200 */
[----:B------:R-:W-:Y:S02]  /*6400*/  I2FP.F32.U32 R0, R20 ;  /* 0x0000001400007245 */ /* 0x000fe40000201000 */
[----:B------:R-:W0:Y:S01]  /*6410*/  LDC R24, c[0x0][0x658] ;  /* 0x00019600ff187b82 */ /* 0x000e220000000800 */
[----:B------:R-:W-:Y:S01]  /*6420*/  IMAD.IADD R3, R3, 0x1, R5 ;  /* 0x0000000103037824 */ /* 0x000fe200078e0205 */
[----:B---3--:R-:W-:Y:S01]  /*6430*/  ISETP.NE.U32.AND P0, PT, R26, RZ, PT ;  /* 0x000000ff1a00720c */ /* 0x008fe20003f05070 */
[----:B------:R-:W-:Y:S01]  /*6440*/  FMUL R0, R0, UR4 ;  /* 0x0000000400007c20 */ /* 0x000fe20008400000 */
[----:B------:R-:W-:Y:S02]  /*6450*/  IMAD.MOV.U32 R5, RZ, RZ, -0x1 ;  /* 0xffffffffff057424 */ /* 0x000fe400078e00ff */
[----:B------:R-:W-:Y:S01]  /*6460*/  ISETP.NE.AND.EX P0, PT, R27, RZ, PT, P0 ;  /* 0x000000ff1b00720c */ /* 0x000fe20003f05300 */
[----:B------:R3:W4:Y:S01]  /*6470*/  F2I.U32.TRUNC.NTZ R12, R0 ;  /* 0x00000000000c7305 */ /* 0x000722000020f000 */
[----:B------:R-:W3:Y:S01]  /*6480*/  LDC R15, c[0x0][0x148] ;  /* 0x00005200ff0f7b82 */ /* 0x000ee20000000800 */
[----:B-1----:R-:W-:-:S02]  /*6490*/  SHF.R.U64 R10, R2, R4, R3 ;  /* 0x00000004020a7219 */ /* 0x002fc40000001203 */
[----:B------:R-:W-:-:S05]  /*64a0*/  SHF.R.U32.HI R3, RZ, R4, R3 ;  /* 0x00000004ff037219 */ /* 0x000fca0000011603 */
[----:B------:R-:W1:Y:S01]  /*64b0*/  LDC R14, c[0x0][0x600] ;  /* 0x00018000ff0e7b82 */ /* 0x000e620000000800 */
[-CC-:B--2---:R-:W-:Y:S02]  /*64c0*/  SHF.R.U64 R8, R10, R6.reuse, R3.reuse ;  /* 0x000000060a087219 */ /* 0x184fe40000001203 */
[----:B------:R-:W-:-:S05]  /*64d0*/  SHF.R.U32.HI R3, RZ, R6, R3 ;  /* 0x00000006ff037219 */ /* 0x000fca0000011603 */
[----:B------:R-:W2:Y:S01]  /*64e0*/  LDC R21, c[0x0][0x648] ;  /* 0x00019200ff157b82 */ /* 0x000ea20000000800 */
[-CC-:B0-----:R-:W-:Y:S02]  /*64f0*/  SHF.R.U64 R13, R8, R24.reuse, R3.reuse ;  /* 0x00000018080d7219 */ /* 0x181fe40000001203 */
[-C--:B------:R-:W-:Y:S02]  /*6500*/  SHF.L.U32 R5, R5, R24.reuse, RZ ;  /* 0x0000001805057219 */ /* 0x080fe400000006ff */
[-C--:B------:R-:W-:Y:S01]  /*6510*/  SHF.R.U32.HI R3, RZ, R24.reuse, R3 ;  /* 0x00000018ff037219 */ /* 0x080fe20000011603 */
[----:B------:R-:W-:Y:S01]  /*6520*/  IMAD.MOV.U32 R2, RZ, RZ, R13 ;  /* 0x000000ffff027224 */ /* 0x000fe200078e000d */
[----:B------:R-:W-:Y:S01]  /*6530*/  SHF.L.U32 R24, R7, R24, RZ ;  /* 0x0000001807187219 */ /* 0x000fe200000006ff */
[----:B------:R-:W0:Y:S01]  /*6540*/  LDC R25, c[0x0][0x638] ;  /* 0x00018e00ff197b82 */ /* 0x000e220000000800 */
[----:B------:R-:W-:-:S07]  /*6550*/  LOP3.LUT R19, RZ, R5, RZ, 0x33, !PT ;  /* 0x00000005ff137212 */ /* 0x000fce00078e33ff */
[----:B------:R-:W0:Y:S01]  /*6560*/  LDC R28, c[0x0][0x610] ;  /* 0x00018400ff1c7b82 */ /* 0x000e220000000800 */
[----:B----4-:R-:W-:Y:S05]  /*6570*/  @!P0 BRA `(.L_x_165) ;  /* 0x0000000000288947 */ /* 0x010fea0003800000 */
[----:B---3--:R-:W3:Y:S02]  /*6580*/  LDC R0, c[0x0][0x64c] ;  /* 0x00019300ff007b82 */ /* 0x008ee40000000800 */
        /* <DEDUP_REMOVED lines=9> */
.L_x_165:
[----:B------:R-:W4:Y:S01]  /*6620*/  LDC R4, c[0x0][0x65c] ;  /* 0x00019700ff047b82 */ /* 0x000f220000000800 */
[----:B--23--:R-:W-:Y:S01]  /*6630*/  SHF.R.U64 R0, R2, R21, R3 ;  /* 0x0000001502007219 */ /* 0x00cfe20000001203 */
[----:B-1----:R-:W-:Y:S01]  /*6640*/  VIADD R3, R14, 0xffffffff ;  /* 0xffffffff0e037836 */ /* 0x002fe20000000000 */
[----:B------:R-:W-:Y:S01]  /*6650*/  LOP3.LUT R19, R8, R19, RZ, 0xc0, !PT ;  /* 0x0000001308137212 */ /* 0x000fe200078ec0ff */
[----:B------:R-:W-:Y:S02]  /*6660*/  IMAD.MOV R12, RZ, RZ, -R12 ;  /* 0x000000ffff0c7224 */ /* 0x000fe400078e0a0c */
[----:B------:R-:W-:Y:S01]  /*6670*/  IMAD.MOV R2, RZ, RZ, -R0 ;  /* 0x000000ffff027224 */ /* 0x000fe200078e0a00 */
[----:B------:R-:W-:Y:S01]  /*6680*/  LOP3.LUT R3, R10, R3, RZ, 0xc0, !PT ;  /* 0x000000030a037212 */ /* 0x000fe200078ec0ff */
[----:B------:R-:W-:Y:S02]  /*6690*/  IMAD R19, R24, R0, R19 ;  /* 0x0000000018137224 */ /* 0x000fe400078e0213 */
[----:B0-----:R-:W-:-:S04]  /*66a0*/  IMAD R0, R2, R25, R13 ;  /* 0x0000001902007224 */ /* 0x001fc800078e020d */
[----:B------:R-:W-:Y:S01]  /*66b0*/  IMAD R2, R0, R14, R3 ;  /* 0x0000000e00027224 */ /* 0x000fe200078e0203 */
[----:B----4-:R-:W-:Y:S01]  /*66c0*/  ISETP.NE.AND P0, PT, R4, 0x1, PT ;  /* 0x000000010400780c */ /* 0x010fe20003f05270 */
[----:B------:R-:W-:-:S05]  /*66d0*/  IMAD.MOV.U32 R4, RZ, RZ, 0x1 ;  /* 0x00000001ff047424 */ /* 0x000fca00078e00ff */
[----:B------:R-:W-:-:S07]  /*66e0*/  PRMT R0, R4, 0x7610, R0 ;  /* 0x0000761004007816 */ /* 0x000fce0000000000 */
[----:B------:R-:W-:-:S04]  /*66f0*/  @P0 IMAD R22, R15, R12, R20 ;  /* 0x0000000c0f160224 */ /* 0x000fc800078e0214 */
[----:B------:R-:W-:-:S05]  /*6700*/  IMAD R19, R19, R28, R22 ;  /* 0x0000001c13137224 */ /* 0x000fca00078e0216 */
[----:B------:R-:W-:Y:S02]  /*6710*/  SEL R22, R2, R19, !P0 ;  /* 0x0000001302167207 */ /* 0x000fe40004000000 */
[----:B------:R-:W-:Y:S01]  /*6720*/  SEL R19, R19, R2, !P0 ;  /* 0x0000000213137207 */ /* 0x000fe20004000000 */
[----:B------:R-:W-:-:S07]  /*6730*/  IMAD.MOV.U32 R2, RZ, RZ, R11 ;  /* 0x000000ffff027224 */ /* 0x000fce00078e000b */
.L_x_163:
[----:B------:R-:W-:Y:S02]  /*6740*/  LOP3.LUT P0, RZ, R0, 0xff, RZ, 0xc0, !PT ;  /* 0x000000ff00ff7812 */ /* 0x000fe4000780c0ff */
[----:B------:R-:W-:-:S11]  /*6750*/  LOP3.LUT R103, R103, 0x1, RZ, 0x3c, !PT ;  /* 0x0000000167677812 */ /* 0x000fd600078e3cff */
[----:B------:R-:W-:Y:S05]  /*6760*/  @P0 BRA `(.L_x_166) ;  /* 0xffffffac00c40947 */ /* 0x000fea000383ffff */
[----:B------:R-:W-:Y:S05]  /*6770*/  EXIT ;  /* 0x000000000000794d */ /* 0x000fea0003800000 */
.L_x_17:
[----:B------:R-:W-:-:S08]  /*6780*/  ISETP.NE.AND P0, PT, R5, RZ, PT ;  /* 0x000000ff0500720c */ /* 0x000fd00003f05270 */
[----:B0-2---:R-:W0:-:S00]  /*6790*/  USETMAXREG.DEALLOC.CTAPOOL 0x28 ;  /* 0x00000028000079c8 */ /* 0x005e0000080e0500 */
[----:B------:R-:W-:Y:S05]  /*67a0*/  @P0 EXIT ;  /* 0x000000000000094d */ /* 0x000fea0003800000 */
[----:B0-----:R-:W-:Y:S01]  /*67b0*/  LOP3.LUT P0, RZ, R8, 0xff, RZ, 0xc0, !PT ;  /* 0x000000ff08ff7812 */ /* 0x001fe2000780c0ff */
[----:B------:R-:W-:Y:S02]  /*67c0*/  IMAD.MOV.U32 R0, RZ, RZ, 0x1 ;  /* 0x00000001ff007424 */ /* 0x000fe400078e00ff */
[----:B------:R-:W-:-:S10]  /*67d0*/  IMAD.MOV.U32 R8, RZ, RZ, RZ ;  /* 0x000000ffff087224 */ /* 0x000fd400078e00ff */
[----:B------:R-:W-:Y:S05]  /*67e0*/  @!P0 BRA `(.L_x_167) ;  /* 0x0000000c00388947 */ /* 0x000fea0003800000 */
[----:B------:R-:W0:Y:S01]  /*67f0*/  S2UR UR8, SR_CgaCtaId ;  /* 0x00000000000879c3 */ /* 0x000e220000008800 */
[----:B------:R-:W-:Y:S01]  /*6800*/  LOP3.LUT P0, RZ, R4, 0x1f, RZ, 0xc0, !PT ;  /* 0x0000001f04ff7812 */ /* 0x000fe2000780c0ff */
[----:B------:R-:W-:Y:S01]  /*6810*/  ULDC UR5, c[0x0][0x658] ;  /* 0x0001960000057ab9 */ /* 0x000fe20000000800 */
[----:B------:R-:W-:Y:S01]  /*6820*/  UMOV UR6, 0xffffffff ;  /* 0xffffffff00067882 */ /* 0x000fe20000000000 */
[----:B------:R-:W-:Y:S01]  /*6830*/  BSSY B0, `(.L_x_167) ;  /* 0x00000c9000007945 */ /* 0x000fe20003800000 */
[----:B------:R-:W-:Y:S01]  /*6840*/  USHF.L.U32 UR6, UR6, UR5, URZ ;  /* 0x0000000506067299 */ /* 0x000fe2000800063f */
[C---:B------:R-:W-:Y:S01]  /*6850*/  ISETP.NE.AND P2, PT, R3.reuse, RZ, PT ;  /* 0x000000ff0300720c */ /* 0x040fe20003f45270 */
[----:B------:R-:W-:Y:S01]  /*6860*/  IMAD.MOV.U32 R9, RZ, RZ, 0x1 ;  /* 0x00000001ff097424 */ /* 0x000fe200078e00ff */
[----:B------:R-:W-:Y:S01]  /*6870*/  ISETP.NE.OR P0, PT, R3, RZ, !P0 ;  /* 0x000000ff0300720c */ /* 0x000fe20004705670 */
[----:B------:R-:W-:Y:S01]  /*6880*/  IMAD.MOV.U32 R0, RZ, RZ, 0x1 ;  /* 0x00000001ff007424 */ /* 0x000fe200078e00ff */
[----:B------:R-:W-:Y:S01]  /*6890*/  LOP3.LUT R6, R16, 0x2, RZ, 0xfc, !PT ;  /* 0x0000000210067812 */ /* 0x000fe200078efcff */
[----:B------:R-:W-:Y:S01]  /*68a0*/  IMAD.MOV.U32 R8, RZ, RZ, RZ ;  /* 0x000000ffff087224 */ /* 0x000fe200078e00ff */
[----:B------:R-:W-:Y:S01]  /*68b0*/  ULDC UR4, c[0x0][0x600] ;  /* 0x0001800000047ab9 */ /* 0x000fe20000000800 */
[----:B------:R-:W-:Y:S01]  /*68c0*/  UMOV UR7, 0x1 ;  /* 0x0000000100077882 */ /* 0x000fe20000000000 */
[----:B------:R-:W-:-:S02]  /*68d0*/  UIADD3 UR22, UR40, 0x1, URZ ;  /* 0x0000000128167890 */ /* 0x000fc4000fffe03f */
[----:B------:R-:W-:Y:S02]  /*68e0*/  UIADD3 UR15, UR4, -0x1, URZ ;  /* 0xffffffff040f7890 */ /* 0x000fe4000fffe03f */
[----:B------:R-:W-:Y:S02]  /*68f0*/  USHF.L.U32 UR17, UR7, UR5, URZ ;  /* 0x0000000507117299 */ /* 0x000fe4000800063f */
[----:B------:R-:W-:Y:S01]  /*6900*/  ULOP3.LUT UR16, URZ, UR6, URZ, 0x33, !UPT ;  /* 0x000000063f107292 */ /* 0x000fe2000f8e333f */
[----:B------:R-:W-:Y:S01]  /*6910*/  ULDC.64 UR20, c[0x0][0x198] ;  /* 0x0000660000147ab9 */ /* 0x000fe20000000a00 */
[----:B0-----:R-:W-:-:S10]  /*6920*/  IMAD.U32 R7, RZ, RZ, UR8 ;  /* 0x00000008ff077e24 */ /* 0x001fd4000f8e00ff */
.L_x_179:
[----:B------:R-:W-:-:S03]  /*6930*/  UMOV UR4, 0xffffffff ;  /* 0xffffffff00047882 */ /* 0x000fc60000000000 */
[----:B------:R-:W-:Y:S05]  /*6940*/  BRA.DIV UR4, `(.L_x_168) ;  /* 0x0000000e04d07947 */ /* 0x000fea000b800000 */
[----:B------:R-:W-:-:S13]  /*6950*/  ELECT P6, URZ, PT ;  /* 0x00000000003f782f */ /* 0x000fda00038c0000 */
.L_x_191:
[----:B------:R-:W0:Y:S01]  /*6960*/  LDC R3, c[0x0][0x28c] ;  /* 0x0000a300ff037b82 */ /* 0x000e220000000800 */
[----:B------:R-:W-:Y:S01]  /*6970*/  BSSY B1, `(.L_x_169) ;  /* 0x000003c000017945 */ /* 0x000fe20003800000 */
[----:B0-----:R-:W-:-:S13]  /*6980*/  ISETP.LT.OR P6, PT, R3, 0x1, !P6 ;  /* 0x000000010300780c */ /* 0x001fda00077c1670 */
[----:B------:R-:W-:Y:S05]  /*6990*/  @P6 BRA `(.L_x_170) ;  /* 0x0000000000e46947 */ /* 0x000fea0003800000 */
[----:B------:R-:W-:Y:S02]  /*69a0*/  IMAD R7, R19, 0x2, R7 ;  /* 0x0000000213077824 */ /* 0x000fe400078e0207 */
[----:B------:R-:W-:Y:S02]  /*69b0*/  IMAD.SHL.U32 R22, R22, 0x80, RZ ;  /* 0x0000008016167824 */ /* 0x000fe400078e00ff */
[----:B------:R-:W-:Y:S02]  /*69c0*/  IMAD.MOV.U32 R14, RZ, RZ, RZ ;  /* 0x000000ffff0e7224 */ /* 0x000fe400078e00ff */
[----:B------:R-:W-:Y:S02]  /*69d0*/  IMAD.U32 R15, RZ, RZ, UR22 ;  /* 0x00000016ff0f7e24 */ /* 0x000fe4000f8e00ff */
[----:B------:R-:W-:Y:S02]  /*69e0*/  IMAD.MOV.U32 R3, RZ, RZ, R0 ;  /* 0x000000ffff037224 */ /* 0x000fe400078e0000 */
[----:B------:R-:W-:-:S02]  /*69f0*/  IMAD.MOV.U32 R4, RZ, RZ, R8 ;  /* 0x000000ffff047224 */ /* 0x000fc400078e0008 */
[----:B------:R-:W-:-:S07]  /*6a00*/  IMAD.SHL.U32 R11, R7, 0x20, RZ ;  /* 0x00000020070b7824 */ /* 0x000fce00078e00ff */
.L_x_174:
[----:B------:R-:W0:Y:S01]  /*6a10*/  S2UR UR4, SR_CgaCtaId ;  /* 0x00000000000479c3 */ /* 0x000e220000008800 */
[----:B------:R-:W-:Y:S02]  /*6a20*/  MOV R10, 0x400 ;  /* 0x00000400000a7802 */ /* 0x000fe40000000f00 */
[----:B------:R-:W-:Y:S01]  /*6a30*/  SHF.L.U32 R5, R3, 0x1f, RZ ;  /* 0x0000001f03057819 */ /* 0x000fe200000006ff */
[----:B0-----:R-:W-:-:S05]  /*6a40*/  IMAD.U32 R7, RZ, RZ, UR4 ;  /* 0x00000004ff077e24 */ /* 0x001fca000f8e00ff */
[----:B------:R-:W-:Y:S02]  /*6a50*/  LEA R13, R7, R10, 0x18 ;  /* 0x0000000a070d7211 */ /* 0x000fe400078ec0ff */
[----:B------:R-:W0:Y:S03]  /*6a60*/  @!P2 LDC R10, c[0x0][0x500] ;  /* 0x00014000ff0aab82 */ /* 0x000e260000000800 */
[----:B------:R-:W-:-:S04]  /*6a70*/  IMAD R12, R4, 0x8, R13 ;  /* 0x00000008040c7824 */ /* 0x000fc800078e020d */
[----:B------:R-:W1:Y:S02]  /*6a80*/  SYNCS.PHASECHK.TRANS64.TRYWAIT P1, [R12+URZ+0x18], R5 ;  /* 0x000018050c0075a7 */ /* 0x000e64000802017f */
[----:B-1----:R-:W-:Y:S05]  /*6a90*/  @!P1 BRA `(.L_x_171) ;  /* 0x0000000c009c9947 */ /* 0x002fea0003800000 */
.L_x_192:
[----:B-1----:R-:W-:Y:S01]  /*6aa0*/  PRMT R5, R6, 0x9910, RZ ;  /* 0x0000991006057816 */ /* 0x002fe200000000ff */
[----:B0-----:R0:W-:Y:S03]  /*6ab0*/  @!P2 SYNCS.ARRIVE.TRANS64 RZ, [R12+URZ], R10 ;  /* 0x0000000a0cffa9a7 */ /* 0x0011e6000800003f */
[----:B------:R-:W-:-:S13]  /*6ac0*/  ISETP.NE.AND P1, PT, R5, 0x2, PT ;  /* 0x000000020500780c */ /* 0x000fda0003f25270 */
[----:B0-----:R-:W-:Y:S05]  /*6ad0*/  @P1 BRA `(.L_x_172) ;  /* 0x0000000000041947 */ /* 0x001fea0003800000 */
[----:B------:R-:W-:Y:S01]  /*6ae0*/  BPT.TRAP 0x1 ;  /* 0x000000040000795c */ /* 0x000fe20000300000 */
.L_x_172:
[----:B------:R-:W-:Y:S05]  /*6af0*/  @P0 BRA `(.L_x_173) ;  /* 0x0000000000040947 */ /* 0x000fea0003800000 */
[----:B------:R-:W-:Y:S01]  /*6b00*/  BPT.TRAP 0x1 ;  /* 0x000000040000795c */ /* 0x000fe20000300000 */
.L_x_173:
[----:B------:R-:W-:Y:S01]  /*6b10*/  IMAD R5, R4, 0x2, R7 ;  /* 0x0000000204057824 */ /* 0x000fe200078e0207 */
[----:B------:R-:W-:Y:S01]  /*6b20*/  R2UR UR9, R12 ;  /* 0x000000000c0972ca */ /* 0x000fe200000e0000 */
[----:B------:R-:W-:Y:S01]  /*6b30*/  VIADD R15, R15, 0xffffffff ;  /* 0xffffffff0f0f7836 */ /* 0x000fe20000000000 */
[----:B------:R-:W-:Y:S01]  /*6b40*/  UIADD3 UR4, UP0, UR20, 0xf0, URZ ;  /* 0x000000f014047890 */ /* 0x000fe2000ff1e03f */
[----:B------:R-:W-:Y:S01]  /*6b50*/  IMAD.SHL.U32 R5, R5, 0x400, RZ ;  /* 0x0000040005057824 */ /* 0x000fe200078e00ff */
[----:B------:R-:W-:Y:S01]  /*6b60*/  R2UR UR11, R11 ;  /* 0x000000000b0b72ca */ /* 0x000fe200000e0000 */
[----:B------:R-:W-:Y:S01]  /*6b70*/  UIADD3 UR24, UP1, UR20, 0x1f0, URZ ;  /* 0x000001f014187890 */ /* 0x000fe2000ff3e03f */
[----:B------:R-:W-:Y:S01]  /*6b80*/  R2UR UR10, R14 ;  /* 0x000000000e0a72ca */ /* 0x000fe200000e0000 */
[--C-:B------:R-:W-:Y:S01]  /*6b90*/  IMAD R5, R5, 0x2, R13.reuse ;  /* 0x0000000205057824 */ /* 0x100fe200078e020d */
[----:B------:R-:W-:Y:S01]  /*6ba0*/  R2UR UR12, R2 ;  /* 0x00000000020c72ca */ /* 0x000fe200000e0000 */
[----:B------:R-:W-:Y:S01]  /*6bb0*/  IMAD R13, R4, 0x2000, R13 ;  /* 0x00002000040d7824 */ /* 0x000fe200078e020d */
[----:B------:R-:W-:Y:S01]  /*6bc0*/  R2UR UR18, R22 ;  /* 0x00000000161272ca */ /* 0x000fe200000e0000 */
[----:B------:R-:W-:Y:S01]  /*6bd0*/  VIADD R4, R4, 0x1 ;  /* 0x0000000104047836 */ /* 0x000fe20000000000 */
[----:B------:R-:W-:Y:S01]  /*6be0*/  R2UR UR5, R5 ;  /* 0x00000000050572ca */ /* 0x000fe200000e0000 */
[----:B------:R-:W-:Y:S01]  /*6bf0*/  UIADD3.X UR25, URZ, UR21, URZ, UP1, !UPT ;  /* 0x000000153f197290 */ /* 0x000fe20008ffe43f */
[----:B------:R-:W-:Y:S01]  /*6c00*/  R2UR UR8, R13 ;  /* 0x000000000d0872ca */ /* 0x000fe200000e0000 */
[----:B------:R-:W-:Y:S01]  /*6c10*/  UMOV UR19, 0x30000 ;  /* 0x0003000000137882 */ /* 0x000fe20000000000 */
[----:B------:R-:W-:Y:S01]  /*6c20*/  ISETP.GT.AND P3, PT, R15, 0x1, PT ;  /* 0x000000010f00780c */ /* 0x000fe20003f64270 */
[----:B------:R-:W-:Y:S01]  /*6c30*/  UMOV UR6, 0x0 ;  /* 0x0000000000067882 */ /* 0x000fe20000000000 */
[----:B------:R-:W-:Y:S01]  /*6c40*/  UMOV UR7, 0x10000000 ;  /* 0x1000000000077882 */ /* 0x000fe20000000000 */
[----:B------:R-:W-:Y:S01]  /*6c50*/  ISETP.NE.AND P1, PT, R4, 0x3, PT ;  /* 0x000000030400780c */ /* 0x000fe20003f25270 */
[----:B------:R-:W-:-:S03]  /*6c60*/  VIADD R14, R14, 0x20 ;  /* 0x000000200e0e7836 */ /* 0x000fc60000000000 */
[----:B------:R-:W-:Y:S02]  /*6c70*/  SEL R10, RZ, 0x1, P1 ;  /* 0x00000001ff0a7807 */ /* 0x000fe40000800000 */
[----:B------:R-:W-:Y:S01]  /*6c80*/  UIADD3 UR13, UR5, 0x100, URZ ;  /* 0x00000100050d7890 */ /* 0x000fe2000fffe03f */
[----:B------:R-:W-:Y:S01]  /*6c90*/  SEL R4, R4, RZ, P1 ;  /* 0x000000ff04047207 */ /* 0x000fe20000800000 */
[----:B------:R-:W-:Y:S01]  /*6ca0*/  UIADD3.X UR5, URZ, UR21, URZ, UP0, !UPT ;  /* 0x000000153f057290 */ /* 0x000fe200087fe43f */
[----:B------:R-:W-:Y:S01]  /*6cb0*/  LOP3.LUT R3, R3, R10, RZ, 0x3c, !PT ;  /* 0x0000000a03037212 */ /* 0x000fe200078e3cff */
[----:B------:R-:W-:-:S03]  /*6cc0*/  UIADD3 UR14, UR8, 0x3100, URZ ;  /* 0x00003100080e7890 */ /* 0x000fc6000fffe03f */
[----:B------:R-:W-:-:S04]  /*6cd0*/  UMOV UR8, UR13 ;  /* 0x0000000d00087c82 */ /* 0x000fc80008000000 */
[----:B------:R0:W-:Y:S02]  /*6ce0*/  UTMALDG.3D.MULTICAST [UR8], [UR4], UR19, desc[UR6] ;  /* 0x00000608040073b4 */ /* 0x0001e40008011813 */
[----:B0-----:R-:W-:Y:S01]  /*6cf0*/  UMOV UR8, UR14 ;  /* 0x0000000e00087c82 */ /* 0x001fe20008000000 */
[----:B------:R-:W-:Y:S02]  /*6d00*/  UMOV UR11, UR18 ;  /* 0x00000012000b7c82 */ /* 0x000fe40008000000 */
[----:B------:R0:W-:Y:S02]  /*6d10*/  UTMALDG.3D [UR8], [UR24], desc[UR6] ;  /* 0x00000608180075b4 */ /* 0x0001e40008011000 */
[----:B0-----:R-:W-:Y:S05]  /*6d20*/  @P3 BRA `(.L_x_174) ;  /* 0xfffffffc00383947 */ /* 0x001fea000383ffff */
.L_x_170:
[----:B------:R-:W-:Y:S05]  /*6d30*/  BSYNC B1 ;  /* 0x0000000000017941 */ /* 0x000fea0003800000 */
.L_x_169:
[----:B------:R-:W2:Y:S01]  /*6d40*/  LDL.64 R12, [R1] ;  /* 0x00000000010c7983 */ /* 0x000ea20000100a00 */
[----:B------:R-:W-:Y:S01]  /*6d50*/  LOP3.LUT P4, RZ, R9, 0xff, RZ, 0xc0, !PT ;  /* 0x000000ff09ff7812 */ /* 0x000fe2000788c0ff */
[----:B------:R-:W-:Y:S01]  /*6d60*/  VIADD R8, R8, UR40 ;  /* 0x0000002808087c36 */ /* 0x000fe20008000000 */
[----:B------:R-:W-:Y:S01]  /*6d70*/  ULDC.64 UR4, c[0x0][0x650] ;  /* 0x0001940000047ab9 */ /* 0x000fe20000000a00 */
[----:B------:R-:W-:Y:S01]  /*6d80*/  IMAD.U32 R5, RZ, RZ, UR40 ;  /* 0x00000028ff057e24 */ /* 0x000fe2000f8e00ff */
[----:B------:R-:W-:Y:S01]  /*6d90*/  UISETP.GE.U32.AND UP0, UPT, UR40, 0x3, UPT ;  /* 0x000000032800788c */ /* 0x000fe2000bf06070 */
[----:B------:R-:W-:Y:S01]  /*6da0*/  BSSY B1, `(.L_x_175) ;  /* 0x000006f000017945 */ /* 0x000fe20003800000 */
[----:B------:R-:W-:Y:S01]  /*6db0*/  ISETP.GT.U32.AND P1, PT, R8, 0x2, PT ;  /* 0x000000020800780c */ /* 0x000fe20003f24070 */
[----:B------:R-:W-:Y:S01]  /*6dc0*/  IMAD.MOV.U32 R19, RZ, RZ, -0x1 ;  /* 0xffffffffff137424 */ /* 0x000fe200078e00ff */
[----:B------:R-:W-:Y:S01]  /*6dd0*/  PRMT R9, RZ, 0x7610, R9 ;  /* 0x00007610ff097816 */ /* 0x000fe20000000009 */
[----:B------:R-:W-:Y:S01]  /*6de0*/  IMAD.MOV.U32 R22, RZ, RZ, -0x1 ;  /* 0xffffffffff167424 */ /* 0x000fe200078e00ff */
[----:B------:R-:W-:-:S02]  /*6df0*/  ISETP.LT.U32.AND P1, PT, R5, 0x3, P1 ;  /* 0x000000030500780c */ /* 0x000fc40000f21070 */
[----:B------:R-:W-:Y:S01]  /*6e00*/  PLOP3.LUT P3, PT, PT, PT, UP0, 0x80, 0x0 ;  /* 0x000000000000781c */ /* 0x000fe20003f6f008 */
[----:B------:R-:W0:Y:S01]  /*6e10*/  @P4 S2R R7, SR_CgaCtaId ;  /* 0x0000000000074919 */ /* 0x000e220000008800 */
[----:B------:R-:W-:-:S04]  /*6e20*/  @P4 MOV R2, 0x400 ;  /* 0x0000040000024802 */ /* 0x000fc80000000f00 */
[----:B0-----:R-:W-:Y:S01]  /*6e30*/  @P4 LEA R4, R7, R2, 0x18 ;  /* 0x0000000207044211 */ /* 0x001fe200078ec0ff */
[----:B------:R-:W-:-:S03]  /*6e40*/  IMAD.WIDE.U32 R2, R8, -0x55555555, RZ ;  /* 0xaaaaaaab08027825 */ /* 0x000fc600078e00ff */
[----:B------:R0:W-:Y:S01]  /*6e50*/  @P4 SYNCS.ARRIVE.TRANS64.A1T0 RZ, [R4+URZ+0x68], RZ ;  /* 0x000068ff04ff49a7 */ /* 0x0001e2000810003f */
[----:B------:R-:W-:Y:S01]  /*6e60*/  IMAD.MOV.U32 R2, RZ, RZ, -0x1 ;  /* 0xffffffffff027424 */ /* 0x000fe200078e00ff */
[----:B------:R-:W-:Y:S02]  /*6e70*/  SHF.R.U32.HI R5, RZ, 0x1, R3 ;  /* 0x00000001ff057819 */ /* 0x000fe40000011603 */
[----:B------:R-:W-:-:S03]  /*6e80*/  SEL R3, RZ, 0x1, !P1 ;  /* 0x00000001ff037807 */ /* 0x000fc60004800000 */
[----:B------:R-:W-:Y:S01]  /*6e90*/  IMAD R8, R5, -0x3, R8 ;  /* 0xfffffffd05087824 */ /* 0x000fe200078e0208 */
[----:B------:R-:W-:Y:S02]  /*6ea0*/  LOP3.LUT R0, R0, R3, RZ, 0x3c, !PT ;  /* 0x0000000300007212 */ /* 0x000fe400078e3cff */
[----:B------:R-:W-:Y:S02]  /*6eb0*/  PRMT R3, RZ, 0x7610, R3 ;  /* 0x00007610ff037816 */ /* 0x000fe40000000003 */
[----:B------:R-:W-:Y:S02]  /*6ec0*/  @P3 LOP3.LUT R0, R0, 0x1, R5, 0x78, !PT ;  /* 0x0000000100003812 */ /* 0x000fe400078e7805 */
[----:B--2---:R-:W-:-:S04]  /*6ed0*/  IADD3 R18, P4, R18, R12, RZ ;  /* 0x0000000c12127210 */ /* 0x004fc80007f9e0ff */
[----:B------:R-:W-:Y:S01]  /*6ee0*/  ISETP.GE.U32.AND P1, PT, R18, UR4, PT ;  /* 0x0000000412007c0c */ /* 0x000fe2000bf26070 */
[----:B------:R-:W-:-:S05]  /*6ef0*/  IMAD.X R17, R17, 0x1, R23, P4 ;  /* 0x0000000111117824 */ /* 0x000fca00020e0617 */
[----:B------:R-:W-:-:S13]  /*6f00*/  ISETP.GE.U32.AND.EX P1, PT, R17, UR5, PT, P1 ;  /* 0x0000000511007c0c */ /* 0x000fda000bf26110 */
[----:B0-----:R-:W-:Y:S05]  /*6f10*/  @P1 BRA `(.L_x_176) ;  /* 0x00000004005c1947 */ /* 0x001fea0003800000 */
[----:B------:R-:W0:Y:S01]  /*6f20*/  S2R R12, SR_CTAID.X ;  /* 0x00000000000c7919 */ /* 0x000e220000002500 */
[----:B------:R-:W-:Y:S01]  /*6f30*/  ULDC.64 UR4, c[0x0][0x628] ;  /* 0x00018a0000047ab9 */ /* 0x000fe20000000a00 */
[----:B------:R-:W1:Y:S01]  /*6f40*/  LDC R13, c[0x0][0x144] ;  /* 0x00005100ff0d7b82 */ /* 0x000e620000000800 */
[----:B------:R-:W-:Y:S01]  /*6f50*/  ISETP.NE.U32.AND P1, PT, RZ, UR4, PT ;  /* 0x00000004ff007c0c */ /* 0x000fe2000bf25070 */
[----:B------:R-:W2:Y:S01]  /*6f60*/  S2R R10, SR_CTAID.Y ;  /* 0x00000000000a7919 */ /* 0x000ea20000002600 */
[----:B------:R-:W-:Y:S01]  /*6f70*/  ULDC UR7, c[0x0][0x630] ;  /* 0x00018c0000077ab9 */ /* 0x000fe20000000800 */
[----:B------:R-:W-:Y:S01]  /*6f80*/  ULDC UR8, c[0x0][0x150] ;  /* 0x0000540000087ab9 */ /* 0x000fe20000000800 */
[----:B------:R-:W-:Y:S01]  /*6f90*/  ISETP.NE.AND.EX P1, PT, RZ, UR5, PT, P1 ;  /* 0x00000005ff007c0c */ /* 0x000fe2000bf25310 */
[----:B------:R-:W-:Y:S02]  /*6fa0*/  IMAD.MOV.U32 R2, RZ, RZ, R18 ;  /* 0x000000ffff027224 */ /* 0x000fe400078e0012 */
[----:B------:R-:W-:Y:S01]  /*6fb0*/  IMAD.MOV.U32 R3, RZ, RZ, R17 ;  /* 0x000000ffff037224 */ /* 0x000fe200078e0011 */
[----:B0-----:R-:W-:-:S09]  /*6fc0*/  I2FP.F32.U32 R14, R12 ;  /* 0x0000000c000e7245 */ /* 0x001fd20000201000 */
[----:B------:R-:W-:Y:S05]  /*6fd0*/  @!P1 BRA `(.L_x_177) ;  /* 0x0000000000289947 */ /* 0x000fea0003800000 */
[----:B------:R-:W-:Y:S02]  /*6fe0*/  ULDC UR6, c[0x0][0x634] ;  /* 0x00018d0000067ab9 */ /* 0x000fe40000000800 */
[----:B------:R-:W-:-:S05]  /*6ff0*/  IADD3 R3, P1, R18, UR6, RZ ;  /* 0x0000000612037c10 */ /* 0x000fca000ff3e0ff */
[----:B------:R-:W-:-:S04]  /*7000*/  IMAD.X R11, RZ, RZ, R17, P1 ;  /* 0x000000ffff0b7224 */ /* 0x000fc800008e0611 */
[----:B------:R-:W-:-:S04]  /*7010*/  IMAD.WIDE.U32 R4, R11, UR4, RZ ;  /* 0x000000040b047c25 */ /* 0x000fc8000f8e00ff */
[----:B------:R-:W-:-:S04]  /*7020*/  IMAD.WIDE.U32 R4, P1, R3, UR5, R4 ;  /* 0x0000000503047c25 */ /* 0x000fc8000f820004 */
[----:B------:R-:W-:-:S04]  /*7030*/  IMAD.WIDE.U32 R2, R3, UR4, RZ ;  /* 0x0000000403027c25 */ /* 0x000fc8000f8e00ff */
[----:B------:R-:W-:Y:S01]  /*7040*/  IMAD.MOV.U32 R2, RZ, RZ, R5 ;  /* 0x000000ffff027224 */ /* 0x000fe200078e0005 */
[----:B------:R-:W-:Y:S01]  /*7050*/  IADD3 RZ, P3, R3, R4, RZ ;  /* 0x0000000403ff7210 */ /* 0x000fe20007f7e0ff */
[----:B------:R-:W-:-:S04]  /*7060*/  IMAD.X R3, RZ, RZ, RZ, P1 ;  /* 0x000000ffff037224 */ /* 0x000fc800008e06ff */
[----:B------:R-:W-:-:S08]  /*7070*/  IMAD.WIDE.U32.X R2, R11, UR5, R2, P3 ;  /* 0x000000050b027c25 */ /* 0x000fd000098e0402 */
.L_x_177:
[----:B------:R-:W-:Y:S01]  /*7080*/  FMUL R14, R14, UR8 ;  /* 0x000000080e0e7c20 */ /* 0x000fe20008400000 */
[--C-:B------:R-:W-:Y:S01]  /*7090*/  SHF.R.U64 R11, R2, UR7, R3.reuse ;  /* 0x00000007020b7c19 */ /* 0x100fe20008001203 */
[----:B------:R-:W-:Y:S01]  /*70a0*/  ULDC.64 UR4, c[0x0][0x620] ;  /* 0x0001880000047ab9 */ /* 0x000fe20000000a00 */
[----:B------:R-:W-:Y:S01]  /*70b0*/  SHF.R.U32.HI R2, RZ, UR7, R3 ;  /* 0x00000007ff027c19 */ /* 0x000fe20008011603 */
[----:B------:R-:W-:Y:S01]  /*70c0*/  IMAD.MOV.U32 R3, RZ, RZ, R17 ;  /* 0x000000ffff037224 */ /* 0x000fe200078e0011 */
[----:B------:R-:W-:Y:S01]  /*70d0*/  IADD3 R15, P1, RZ, -R11, RZ ;  /* 0x8000000bff0f7210 */ /* 0x000fe20007f3e0ff */
[----:B------:R-:W0:Y:S01]  /*70e0*/  F2I.U32.TRUNC.NTZ R14, R14 ;  /* 0x0000000e000e7305 */ /* 0x000e22000020f000 */
[----:B------:R-:W-:-:S03]  /*70f0*/  ULDC.64 UR6, c[0x0][0x640] ;  /* 0x0001900000067ab9 */ /* 0x000fc60000000a00 */
[----:B------:R-:W-:Y:S01]  /*7100*/  IMAD.X R2, RZ, RZ, ~R2, P1 ;  /* 0x000000ffff027224 */ /* 0x000fe200008e0e02 */
[----:B------:R-:W-:-:S03]  /*7110*/  ISETP.NE.U32.AND P1, PT, RZ, UR6, PT ;  /* 0x00000006ff007c0c */ /* 0x000fc6000bf25070 */
[----:B------:R-:W-:Y:S01]  /*7120*/  IMAD R2, R2, UR4, RZ ;  /* 0x0000000402027c24 */ /* 0x000fe2000f8e02ff */
[----:B------:R-:W-:-:S03]  /*7130*/  ISETP.NE.AND.EX P1, PT, RZ, UR7, PT, P1 ;  /* 0x00000007ff007c0c */ /* 0x000fc6000bf25310 */
[C---:B------:R-:W-:Y:S01]  /*7140*/  IMAD R5, R15.reuse, UR5, R2 ;  /* 0x000000050f057c24 */ /* 0x040fe2000f8e0202 */
[----:B------:R-:W-:Y:S01]  /*7150*/  ULDC UR5, c[0x0][0x154] ;  /* 0x0000550000057ab9 */ /* 0x000fe20000000800 */
[----:B------:R-:W-:Y:S02]  /*7160*/  IMAD.MOV.U32 R2, RZ, RZ, R18 ;  /* 0x000000ffff027224 */ /* 0x000fe400078e0012 */
[----:B0-----:R-:W-:Y:S02]  /*7170*/  IMAD.MOV R4, RZ, RZ, -R14 ;  /* 0x000000ffff047224 */ /* 0x001fe400078e0a0e */
[----:B------:R-:W-:Y:S01]  /*7180*/  IMAD.WIDE.U32 R2, R15, UR4, R2 ;  /* 0x000000040f027c25 */ /* 0x000fe2000f8e0002 */
[----:B------:R-:W-:-:S03]  /*7190*/  ULDC UR4, c[0x0][0x618] ;  /* 0x0001860000047ab9 */ /* 0x000fc60000000800 */
[----:B-1----:R-:W-:Y:S01]  /*71a0*/  IMAD R12, R13, R4, R12 ;  /* 0x000000040d0c7224 */ /* 0x002fe200078e020c */
[----:B--2---:R-:W-:Y:S01]  /*71b0*/  I2FP.F32.U32 R4, R10 ;  /* 0x0000000a00047245 */ /* 0x004fe20000201000 */
[----:B------:R-:W0:Y:S01]  /*71c0*/  LDC R13, c[0x0][0x148] ;  /* 0x00005200ff0d7b82 */ /* 0x000e220000000800 */
[----:B------:R-:W-:-:S03]  /*71d0*/  IMAD.IADD R3, R3, 0x1, R5 ;  /* 0x0000000103037824 */ /* 0x000fc600078e0205 */
[----:B------:R-:W-:Y:S02]  /*71e0*/  FMUL R4, R4, UR5 ;  /* 0x0000000504047c20 */ /* 0x000fe40008400000 */
[--C-:B------:R-:W-:Y:S02]  /*71f0*/  SHF.R.U64 R14, R2, UR4, R3.reuse ;  /* 0x00000004020e7c19 */ /* 0x100fe40008001203 */
[----:B------:R-:W-:Y:S01]  /*7200*/  SHF.R.U32.HI R3, RZ, UR4, R3 ;  /* 0x00000004ff037c19 */ /* 0x000fe20008011603 */
[----:B------:R1:W2:Y:S01]  /*7210*/  F2I.U32.TRUNC.NTZ R20, R4 ;  /* 0x0000000400147305 */ /* 0x0002a2000020f000 */
[----:B------:R-:W-:Y:S02]  /*7220*/  ULDC UR4, c[0x0][0x608] ;  /* 0x0001820000047ab9 */ /* 0x000fe40000000800 */
[--C-:B------:R-:W-:Y:S02]  /*7230*/  SHF.R.U64 R19, R14, UR4, R3.reuse ;  /* 0x000000040e137c19 */ /* 0x100fe40008001203 */
[----:B------:R-:W-:Y:S01]  /*7240*/  SHF.R.U32.HI R2, RZ, UR4, R3 ;  /* 0x00000004ff027c19 */ /* 0x000fe20008011603 */
[----:B------:R-:W-:-:S03]  /*7250*/  ULDC UR4, c[0x0][0x658] ;  /* 0x0001960000047ab9 */ /* 0x000fc60000000800 */
[--C-:B------:R-:W-:Y:S02]  /*7260*/  SHF.R.U64 R15, R19, UR4, R2.reuse ;  /* 0x00000004130f7c19 */ /* 0x100fe40008001202 */
[----:B------:R-:W-:-:S03]  /*7270*/  SHF.R.U32.HI R21, RZ, UR4, R2 ;  /* 0x00000004ff157c19 */ /* 0x000fc60008011602 */
[----:B------:R-:W-:Y:S02]  /*7280*/  IMAD.MOV.U32 R2, RZ, RZ, R15 ;  /* 0x000000ffff027224 */ /* 0x000fe400078e000f */
[----:B------:R-:W-:Y:S01]  /*7290*/  IMAD.MOV.U32 R3, RZ, RZ, R21 ;  /* 0x000000ffff037224 */ /* 0x000fe200078e0015 */
[----:B-12---:R-:W-:Y:S06]  /*72a0*/  @!P1 BRA `(.L_x_178) ;  /* 0x0000000000289947 */ /* 0x006fec0003800000 */
        /* <DEDUP_REMOVED lines=10> */
.L_x_178:
[----:B------:R-:W1:Y:S01]  /*7350*/  LDC R4, c[0x0][0x65c] ;  /* 0x00019700ff047b82 */ /* 0x000e620000000800 */
[----:B------:R-:W-:Y:S01]  /*7360*/  ULDC UR4, c[0x0][0x648] ;  /* 0x0001920000047ab9 */ /* 0x000fe20000000800 */
[----:B------:R-:W-:Y:S01]  /*7370*/  LOP3.LUT R19, R19, UR16, RZ, 0xc0, !PT ;  /* 0x0000001013137c12 */ /* 0x000fe2000f8ec0ff */
[----:B------:R-:W-:Y:S01]  /*7380*/  IMAD.MOV R20, RZ, RZ, -R20 ;  /* 0x000000ffff147224 */ /* 0x000fe200078e0a14 */
[----:B------:R-:W-:Y:S01]  /*7390*/  SHF.R.U64 R2, R2, UR4, R3 ;  /* 0x0000000402027c19 */ /* 0x000fe20008001203 */
[----:B------:R-:W-:Y:S01]  /*73a0*/  ULDC UR4, c[0x0][0x638] ;  /* 0x00018e0000047ab9 */ /* 0x000fe20000000800 */
[----:B------:R-:W-:Y:S01]  /*73b0*/  LOP3.LUT R14, R14, UR15, RZ, 0xc0, !PT ;  /* 0x0000000f0e0e7c12 */ /* 0x000fe2000f8ec0ff */
[----:B------:R-:W-:Y:S01]  /*73c0*/  ULDC UR5, c[0x0][0x610] ;  /* 0x0001840000057ab9 */ /* 0x000fe20000000800 */
[----:B------:R-:W-:Y:S02]  /*73d0*/  IMAD.MOV.U32 R3, RZ, RZ, 0x1 ;  /* 0x00000001ff037424 */ /* 0x000fe400078e00ff */
[----:B------:R-:W-:Y:S01]  /*73e0*/  IMAD R19, R2, UR17, R19 ;  /* 0x0000001102137c24 */ /* 0x000fe2000f8e0213 */
[----:B-1----:R-:W-:Y:S01]  /*73f0*/  ISETP.NE.AND P1, PT, R4, 0x1, PT ;  /* 0x000000010400780c */ /* 0x002fe20003f25270 */
[----:B------:R-:W-:-:S02]  /*7400*/  IMAD.MOV R4, RZ, RZ, -R2 ;  /* 0x000000ffff047224 */ /* 0x000fc400078e0a02 */
[----:B------:R-:W-:Y:S02]  /*7410*/  IMAD.MOV.U32 R2, RZ, RZ, R11 ;  /* 0x000000ffff027224 */ /* 0x000fe400078e000b */
[----:B------:R-:W-:Y:S01]  /*7420*/  IMAD R15, R4, UR4, R15 ;  /* 0x00000004040f7c24 */ /* 0x000fe2000f8e020f */
[----:B------:R-:W-:-:S03]  /*7430*/  ULDC UR4, c[0x0][0x600] ;  /* 0x0001800000047ab9 */ /* 0x000fc60000000800 */
[----:B------:R-:W-:-:S04]  /*7440*/  IMAD R15, R15, UR4, R14 ;  /* 0x000000040f0f7c24 */ /* 0x000fc8000f8e020e */
[----:B0-----:R-:W-:-:S04]  /*7450*/  @P1 IMAD R12, R13, R20, R10 ;  /* 0x000000140d0c1224 */ /* 0x001fc800078e020a */
[----:B------:R-:W-:-:S05]  /*7460*/  IMAD R12, R19, UR5, R12 ;  /* 0x00000005130c7c24 */ /* 0x000fca000f8e020c */
[----:B------:R-:W-:Y:S02]  /*7470*/  SEL R22, R15, R12, !P1 ;  /* 0x0000000c0f167207 */ /* 0x000fe40004800000 */
[----:B------:R-:W-:-:S07]  /*7480*/  SEL R19, R12, R15, !P1 ;  /* 0x0000000f0c137207 */ /* 0x000fce0004800000 */
.L_x_176:
[----:B------:R-:W-:Y:S05]  /*7490*/  BSYNC B1 ;  /* 0x0000000000017941 */ /* 0x000fea0003800000 */
.L_x_175:
[----:B------:R-:W-:-:S13]  /*74a0*/  LOP3.LUT P1, RZ, R3, 0xff, RZ, 0xc0, !PT ;  /* 0x000000ff03ff7812 */ /* 0x000fda000782c0ff */
[----:B------:R-:W-:Y:S05]  /*74b0*/  @P1 BRA `(.L_x_179) ;  /* 0xfffffff4001c1947 */ /* 0x000fea000383ffff */
[----:B------:R-:W-:Y:S05]  /*74c0*/  BSYNC B0 ;  /* 0x0000000000007941 */ /* 0x000fea0003800000 */
.L_x_167:
[----:B------:R-:W-:-:S03]  /*74d0*/  UMOV UR4, 0xffffffff ;  /* 0xffffffff00047882 */ /* 0x000fc60000000000 */
[----:B------:R-:W-:Y:S05]  /*74e0*/  BRA.DIV UR4, `(.L_x_180) ;  /* 0x00000006041c7947 */ /* 0x000fea000b800000 */
[----:B------:R-:W-:-:S13]  /*74f0*/  ELECT P6, URZ, PT ;  /* 0x00000000003f782f */ /* 0x000fda00038c0000 */
.L_x_195:
[----:B------:R-:W-:Y:S04]  /*7500*/  BSSY B0, `(.L_x_181) ;  /* 0x0000022000007945 */ /* 0x000fe80003800000 */
[----:B------:R-:W-:Y:S05]  /*7510*/  @!P6 BRA `(.L_x_182) ;  /* 0x000000000080e947 */ /* 0x000fea0003800000 */
[----:B------:R-:W-:-:S04]  /*7520*/  LOP3.LUT R16, R16, 0x2, RZ, 0xfc, !PT ;  /* 0x0000000210107812 */ /* 0x000fc800078efcff */
[----:B------:R-:W-:-:S13]  /*7530*/  ISETP.NE.AND P0, PT, R16, 0x3, PT ;  /* 0x000000031000780c */ /* 0x000fda0003f05270 */
[----:B------:R-:W-:Y:S05]  /*7540*/  @!P0 BRA `(.L_x_183) ;  /* 0x0000000000048947 */ /* 0x000fea0003800000 */
[----:B------:R-:W-:Y:S01]  /*7550*/  BPT.TRAP 0x1 ;  /* 0x000000040000795c */ /* 0x000fe20000300000 */
.L_x_183:
[----:B------:R-:W0:Y:S01]  /*7560*/  S2R R3, SR_CgaCtaId ;  /* 0x0000000000037919 */ /* 0x000e220000008800 */
[----:B------:R-:W-:-:S04]  /*7570*/  MOV R2, 0x400 ;  /* 0x0000040000027802 */ /* 0x000fc80000000f00 */
[----:B0-----:R-:W-:Y:S02]  /*7580*/  LEA R3, R3, R2, 0x18 ;  /* 0x0000000203037211 */ /* 0x001fe400078ec0ff */
[----:B------:R-:W-:-:S03]  /*7590*/  SHF.L.U32 R2, R0, 0x1f, RZ ;  /* 0x0000001f00027819 */ /* 0x000fc600000006ff */
[----:B------:R-:W-:-:S04]  /*75a0*/  VIADD R3, R3, 0x18 ;  /* 0x0000001803037836 */ /* 0x000fc80000000000 */
[C---:B------:R-:W-:Y:S02]  /*75b0*/  IMAD R7, R8.reuse, 0x8, R3 ;  /* 0x0000000808077824 */ /* 0x040fe400078e0203 */
[----:B------:R-:W-:Y:S02]  /*75c0*/  VIADD R8, R8, 0x1 ;  /* 0x0000000108087836 */ /* 0x000fe40000000000 */
[----:B------:R-:W0:Y:S03]  /*75d0*/  SYNCS.PHASECHK.TRANS64.TRYWAIT P0, [R7+URZ], R2 ;  /* 0x00000002070075a7 */ /* 0x000e26000800017f */
[----:B------:R-:W-:-:S04]  /*75e0*/  ISETP.NE.AND P1, PT, R8, 0x3, PT ;  /* 0x000000030800780c */ /* 0x000fc80003f25270 */
[----:B------:R-:W-:Y:S02]  /*75f0*/  SEL R5, RZ, 0x1, P1 ;  /* 0x00000001ff057807 */ /* 0x000fe40000800000 */
[----:B------:R-:W-:Y:S02]  /*7600*/  SEL R8, R8, RZ, P1 ;  /* 0x000000ff08087207 */ /* 0x000fe40000800000 */
[----:B------:R-:W-:-:S03]  /*7610*/  LOP3.LUT R5, R0, R5, RZ, 0x3c, !PT ;  /* 0x0000000500057212 */ /* 0x000fc600078e3cff */
[----:B------:R-:W-:Y:S01]  /*7620*/  IMAD R9, R8, 0x8, R3 ;  /* 0x0000000808097824 */ /* 0x000fe200078e0203 */
[----:B------:R-:W-:Y:S01]  /*7630*/  SHF.L.U32 R4, R5, 0x1f, RZ ;  /* 0x0000001f05047819 */ /* 0x000fe200000006ff */
[----:B0-----:R-:W-:Y:S06]  /*7640*/  @!P0 BRA `(.L_x_184) ;  /* 0x0000000000e48947 */ /* 0x001fec0003800000 */
.L_x_196:
[----:B------:R-:W1:Y:S01]  /*7650*/  SYNCS.PHASECHK.TRANS64.TRYWAIT P0, [R9+URZ], R4 ;  /* 0x00000004090075a7 */ /* 0x000e62000800017f */
[----:B------:R-:W-:-:S05]  /*7660*/  VIADD R0, R8, 0x1 ;  /* 0x0000000108007836 */ /* 0x000fca0000000000 */
[----:B------:R-:W-:-:S04]  /*7670*/  ISETP.NE.AND P1, PT, R0, 0x3, PT ;  /* 0x000000030000780c */ /* 0x000fc80003f25270 */
[----:B0-----:R-:W-:Y:S02]  /*7680*/  SEL R2, RZ, 0x1, P1 ;  /* 0x00000001ff027807 */ /* 0x001fe40000800000 */
[----:B------:R-:W-:Y:S02]  /*7690*/  SEL R0, R0, RZ, P1 ;  /* 0x000000ff00007207 */ /* 0x000fe40000800000 */
[----:B------:R-:W-:Y:S01]  /*76a0*/  LOP3.LUT R2, R5, R2, RZ, 0x3c, !PT ;  /* 0x0000000205027212 */ /* 0x000fe200078e3cff */
[----:B-1----:R-:W-:Y:S06]  /*76b0*/  @!P0 BRA `(.L_x_185) ;  /* 0x0000000000dc8947 */ /* 0x002fec0003800000 */
.L_x_197:
[----:B------:R-:W-:Y:S01]  /*76c0*/  IMAD R3, R0, 0x8, R3 ;  /* 0x0000000800037824 */ /* 0x000fe200078e0203 */
[----:B------:R-:W-:-:S07]  /*76d0*/  SHF.L.U32 R0, R2, 0x1f, RZ ;  /* 0x0000001f02007819 */ /* 0x000fce00000006ff */
.L_x_186:
[----:B-1----:R1:W2:Y:S02]  /*76e0*/  SYNCS.PHASECHK.TRANS64.TRYWAIT P0, [R3+URZ], R0 ;  /* 0x00000000030075a7 */ /* 0x0022a4000800017f */
[----:B--2---:R-:W-:Y:S05]  /*76f0*/  @!P0 NANOSLEEP.SYNCS 0x989680 ;  /* 0x009896800000895d */ /* 0x004fea0003900000 */
[----:B------:R-:W2:Y:S02]  /*7700*/  @!P0 SYNCS.PHASECHK.TRANS64 P0, [R3+URZ], R0 ;  /* 0x00000000030085a7 */ /* 0x000ea4000800007f */
[----:B--2---:R-:W-:Y:S05]  /*7710*/  @!P0 BRA `(.L_x_186) ;  /* 0xfffffffc00f08947 */ /* 0x004fea000383ffff */
.L_x_182:
[----:B------:R-:W-:Y:S05]  /*7720*/  BSYNC B0 ;  /* 0x0000000000007941 */ /* 0x000fea0003800000 */
.L_x_181:
[----:B------:R-:W-:Y:S05]  /*7730*/  EXIT ;  /* 0x000000000000794d */ /* 0x000fea0003800000 */
.L_x_19:
[----:B-1----:R1:W2:Y:S02]  /*7740*/  SYNCS.PHASECHK.TRANS64.TRYWAIT P0, [R96+URZ], R3 ;  /* 0x00000003600075a7 */ /* 0x0022a4000800017f */
[----:B--2---:R-:W-:Y:S05]  /*7750*/  @!P0 NANOSLEEP.SYNCS 0x989680 ;  /* 0x009896800000895d */ /* 0x004fea0003900000 */
[----:B------:R-:W2:Y:S02]  /*7760*/  @!P0 SYNCS.PHASECHK.TRANS64 P0, [R96+URZ], R3 ;  /* 0x00000003600085a7 */ /* 0x000ea4000800007f */
[----:B--2---:R-:W-:Y:S05]  /*7770*/  @!P0 BRA `(.L_x_19) ;  /* 0xfffffffc00f08947 */ /* 0x004fea000383ffff */
[----:B------:R-:W-:Y:S05]  /*7780*/  BRA `(.L_x_187) ;  /* 0xffffff9c00d07947 */ /* 0x000fea000383ffff */
.L_x_24:
[----:B--2---:R2:W3:Y:S02]  /*7790*/  SYNCS.PHASECHK.TRANS64.TRYWAIT P1, [R3+URZ], R0 ;  /* 0x00000000030075a7 */ /* 0x0044e4000802017f */
[----:B---3--:R-:W-:Y:S05]  /*77a0*/  @!P1 NANOSLEEP.SYNCS 0x989680 ;  /* 0x009896800000995d */ /* 0x008fea0003900000 */
[----:B------:R-:W3:Y:S02]  /*77b0*/  @!P1 SYNCS.PHASECHK.TRANS64 P1, [R3+URZ], R0 ;  /* 0x00000000030095a7 */ /* 0x000ee4000802007f */
[----:B---3--:R-:W-:Y:S05]  /*77c0*/  @!P1 BRA `(.L_x_24) ;  /* 0xfffffffc00f09947 */ /* 0x008fea000383ffff */
[----:B------:R-:W-:Y:S05]  /*77d0*/  BRA `(.L_x_23) ;  /* 0xffffffa000347947 */ /* 0x000fea000383ffff */
.L_x_29:
[----:B--2---:R-:W-:-:S04]  /*77e0*/  IMAD.U32 R5, RZ, RZ, UR4 ;  /* 0x00000004ff057e24 */ /* 0x004fc8000f8e00ff */
[----:B------:R2:W3:Y:S03]  /*77f0*/  SYNCS.PHASECHK.TRANS64.TRYWAIT P1, [R5+URZ], R4 ;  /* 0x00000004050075a7 */ /* 0x0004e6000802017f */
[----:B---3--:R-:W-:Y:S05]  /*7800*/  @!P1 NANOSLEEP.SYNCS 0x989680 ;  /* 0x009896800000995d */ /* 0x008fea0003900000 */
[----:B------:R-:W3:Y:S02]  /*7810*/  @!P1 SYNCS.PHASECHK.TRANS64 P1, [R5+URZ], R4 ;  /* 0x00000004050095a7 */ /* 0x000ee4000802007f */
[----:B---3--:R-:W-:Y:S05]  /*7820*/  @!P1 BRA `(.L_x_29) ;  /* 0xfffffffc00ec9947 */ /* 0x008fea000383ffff */
[----:B------:R-:W-:Y:S05]  /*7830*/  BRA `(.L_x_28) ;  /* 0xffffffa000ac7947 */ /* 0x000fea000383ffff */
.L_x_35:
[----:B-1----:R1:W2:Y:S02]  /*7840*/  SYNCS.PHASECHK.TRANS64.TRYWAIT P0, [R96+URZ+0x10], R3 ;  /* 0x00001003600075a7 */ /* 0x0022a4000800017f */
[----:B--2---:R-:W-:Y:S05]  /*7850*/  @!P0 NANOSLEEP.SYNCS 0x989680 ;  /* 0x009896800000895d */ /* 0x004fea0003900000 */
[----:B------:R-:W2:Y:S02]  /*7860*/  @!P0 SYNCS.PHASECHK.TRANS64 P0, [R96+URZ+0x10], R3 ;  /* 0x00001003600085a7 */ /* 0x000ea4000800007f */
[----:B--2---:R-:W-:Y:S05]  /*7870*/  @!P0 BRA `(.L_x_35) ;  /* 0xfffffffc00f08947 */ /* 0x004fea000383ffff */
[----:B------:R-:W-:Y:S05]  /*7880*/  BRA `(.L_x_188) ;  /* 0xffffffa400b87947 */ /* 0x000fea000383ffff */
.L_x_168:
[----:B------:R-:W-:Y:S01]  /*7890*/  BSSY B1, `(.L_x_189) ;  /* 0x0000006000017945 */ /* 0x000fe20003800000 */
[----:B------:R-:W-:-:S07]  /*78a0*/  IMAD.MOV.U32 R15, RZ, RZ, -0x1 ;  /* 0xffffffffff0f7424 */ /* 0x000fce00078e00ff */
[----:B---3-5:R-:W-:Y:S05]  /*78b0*/  WARPSYNC.COLLECTIVE R15, `(.L_x_190) ;  /* 0x000000000f0c7348 */ /* 0x028fea0003c00000 */
[----:B------:R-:W-:Y:S02]  /*78c0*/  ELECT P6, UR62, PT ;  /* 0x00000000003e782f */ /* 0x000fe400038c0000 */
[----:B------:R-:W-:Y:S01]  /*78d0*/  MOV R14, UR62 ;  /* 0x0000003e000e7c02 */ /* 0x000fe20008000f00 */
[----:B---3-5:R-:W-:Y:S10]  /*78e0*/  ENDCOLLECTIVE ;  /* 0x000000000000791b */ /* 0x028ff40003800000 */
.L_x_190:
[----:B------:R-:W-:Y:S05]  /*78f0*/  BSYNC B1 ;  /* 0x0000000000017941 */ /* 0x000fea0003800000 */
.L_x_189:
[----:B------:R-:W-:Y:S05]  /*7900*/  BRA `(.L_x_191) ;  /* 0xfffffff000147947 */ /* 0x000fea000383ffff */
.L_x_171:
[----:B-1----:R1:W2:Y:S02]  /*7910*/  SYNCS.PHASECHK.TRANS64.TRYWAIT P1, [R12+URZ+0x18], R5 ;  /* 0x000018050c0075a7 */ /* 0x0022a4000802017f */
[----:B--2---:R-:W-:Y:S05]  /*7920*/  @!P1 NANOSLEEP.SYNCS 0x989680 ;  /* 0x009896800000995d */ /* 0x004fea0003900000 */
[----:B------:R-:W2:Y:S02]  /*7930*/  @!P1 SYNCS.PHASECHK.TRANS64 P1, [R12+URZ+0x18], R5 ;  /* 0x000018050c0095a7 */ /* 0x000ea4000802007f */
[----:B--2---:R-:W-:Y:S05]  /*7940*/  @!P1 BRA `(.L_x_171) ;  /* 0xfffffffc00f09947 */ /* 0x004fea000383ffff */
[----:B------:R-:W-:Y:S05]  /*7950*/  BRA `(.L_x_192) ;  /* 0xfffffff000507947 */ /* 0x000fea000383ffff */
.L_x_180:
[----:B------:R-:W-:Y:S01]  /*7960*/  BSSY B0, `(.L_x_193) ;  /* 0x0000006000007945 */ /* 0x000fe20003800000 */
[----:B------:R-:W-:-:S07]  /*7970*/  IMAD.MOV.U32 R15, RZ, RZ, -0x1 ;  /* 0xffffffffff0f7424 */ /* 0x000fce00078e00ff */
[----:B---3-5:R-:W-:Y:S05]  /*7980*/  WARPSYNC.COLLECTIVE R15, `(.L_x_194) ;  /* 0x000000000f0c7348 */ /* 0x028fea0003c00000 */
[----:B------:R-:W-:Y:S02]  /*7990*/  ELECT P6, UR62, PT ;  /* 0x00000000003e782f */ /* 0x000fe400038c0000 */
[----:B------:R-:W-:Y:S01]  /*79a0*/  MOV R14, UR62 ;  /* 0x0000003e000e7c02 */ /* 0x000fe20008000f00 */
[----:B---3-5:R-:W-:Y:S10]  /*79b0*/  ENDCOLLECTIVE ;  /* 0x000000000000791b */ /* 0x028ff40003800000 */
.L_x_194:
[----:B------:R-:W-:Y:S05]  /*79c0*/  BSYNC B0 ;  /* 0x0000000000007941 */ /* 0x000fea0003800000 */
.L_x_193:
[----:B------:R-:W-:Y:S05]  /*79d0*/  BRA `(.L_x_195) ;  /* 0xfffffff800c87947 */ /* 0x000fea000383ffff */
.L_x_184:
[----:B0-----:R0:W1:Y:S02]  /*79e0*/  SYNCS.PHASECHK.TRANS64.TRYWAIT P0, [R7+URZ], R2 ;  /* 0x00000002070075a7 */ /* 0x001064000800017f */
[----:B-1----:R-:W-:Y:S05]  /*79f0*/  @!P0 NANOSLEEP.SYNCS 0x989680 ;  /* 0x009896800000895d */ /* 0x002fea0003900000 */
[----:B------:R-:W1:Y:S02]  /*7a00*/  @!P0 SYNCS.PHASECHK.TRANS64 P0, [R7+URZ], R2 ;  /* 0x00000002070085a7 */ /* 0x000e64000800007f */
[----:B-1----:R-:W-:Y:S05]  /*7a10*/  @!P0 BRA `(.L_x_184) ;  /* 0xfffffffc00f08947 */ /* 0x002fea000383ffff */
[----:B------:R-:W-:Y:S05]  /*7a20*/  BRA `(.L_x_196) ;  /* 0xfffffffc00087947 */ /* 0x000fea000383ffff */
.L_x_185:
[----:B0-----:R0:W1:Y:S02]  /*7a30*/  SYNCS.PHASECHK.TRANS64.TRYWAIT P0, [R9+URZ], R4 ;  /* 0x00000004090075a7 */ /* 0x001064000800017f */
[----:B-1----:R-:W-:Y:S05]  /*7a40*/  @!P0 NANOSLEEP.SYNCS 0x989680 ;  /* 0x009896800000895d */ /* 0x002fea0003900000 */
[----:B------:R-:W1:Y:S02]  /*7a50*/  @!P0 SYNCS.PHASECHK.TRANS64 P0, [R9+URZ], R4 ;  /* 0x00000004090085a7 */ /* 0x000e64000800007f */
[----:B-1----:R-:W-:Y:S05]  /*7a60*/  @!P0 BRA `(.L_x_185) ;  /* 0xfffffffc00f08947 */ /* 0x002fea000383ffff */
[----:B------:R-:W-:Y:S05]  /*7a70*/  BRA `(.L_x_197) ;  /* 0xfffffffc00107947 */ /* 0x000fea000383ffff */
.L_x_198:
[----:B------:R-:W-:-:S00]  /*7a80*/  BRA `(.L_x_198) ;  /* 0xfffffffc00fc7947 */ /* 0x000fc0000383ffff */
[----:B------:R-:W-:-:S00]  /*7a90*/  NOP ;  /* 0x0000000000007918 */ /* 0x000fc00000000000 */
        /* <DEDUP_REMOVED lines=14> */
.L_x_199:


//--------------------- .nv.global.init           --------------------------
	.section	.nv.global.init,"aw",@progbits
.nv.global.init:
	.type		$str$22,@object
	.size		$str$22,($str$23 - $str$22)
$str$22:
        /*0000*/ 	.byte	0x6b, 0x5f, 0x74, 0x69, 0x6c, 0x65, 0x5f, 0x63, 0x6f, 0x75, 0x6e, 0x74, 0x20, 0x3e, 0x3d, 0x20
        /*0010*/ 	.byte	0x31, 0x00
	.type		$str$23,@object
	.size		$str$23,(__unnamed_1 - $str$23)
$str$23:
        /*0012*/ 	.byte	0x2f, 0x74, 0x6d, 0x70, 0x2f, 0x63, 0x75, 0x74, 0x6c, 0x61, 0x73, 0x73, 0x5f, 0x73, 0x77, 0x65
        /*0022*/ 	.byte	0x65, 0x70, 0x5f, 0x73, 0x72, 0x63, 0x2f, 0x69, 0x6e, 0x63, 0x6c, 0x75, 0x64, 0x65, 0x2f, 0x63
        /*0032*/ 	.byte	0x75, 0x74, 0x6c, 0x61, 0x73, 0x73, 0x2f, 0x67, 0x65, 0x6d, 0x6d, 0x2f, 0x63, 0x6f, 0x6c, 0x6c
        /*0042*/ 	.byte	0x65, 0x63, 0x74, 0x69, 0x76, 0x65, 0x2f, 0x73, 0x6d, 0x39, 0x30, 0x5f, 0x6d, 0x6d, 0x61, 0x5f
        /*0052*/ 	.byte	0x74, 0x6d, 0x61, 0x5f, 0x67, 0x6d, 0x6d, 0x61, 0x5f, 0x73, 0x73, 0x5f, 0x77, 0x61, 0x72, 0x70
        /*0062*/ 	.byte	0x73, 0x70, 0x65, 0x63, 0x69, 0x61, 0x6c, 0x69, 0x7a, 0x65, 0x64, 0x2e, 0x68, 0x70, 0x70, 0x00
	.type		__unnamed_1,@object
	.size		__unnamed_1,(.L_0 - __unnamed_1)
__unnamed_1:
        /*0072*/ 	.byte	0x76, 0x6f, 0x69, 0x64, 0x20, 0x63, 0x75, 0x74, 0x6c, 0x61, 0x73, 0x73, 0x3a, 0x3a, 0x67, 0x65
        /* <DEDUP_REMOVED lines=180> */
        /*0bc2*/ 	.byte	0x00
.L_0:


//--------------------- .nv.shared._ZN7cutlass13device_kernelINS_4gemm6kernel13GemmUniversalIN4cute5tupleIJiiiiEEENS1_10collective13CollectiveMmaINS1_34MainloopSm90TmaGmmaWarpSpecializedILi3ENS5_IJNS4_1CILi1EEENSA_ILi2EEESB_EEENS1_32KernelTmaWarpSpecializedPingpongEEENS5_IJNSA_ILi64EEENSA_ILi128EEENSA_ILi32EEEEEENS_6half_tENS5_IJlSB_lEEESK_SL_NS4_8TiledMMAINS4_8MMA_AtomIJNS4_4SM904GMMA26MMA_64x128x16_F32F16F16_SSILNSP_5MajorE0ELSR_0ELNSP_7ScaleInE1ELSS_1EEEEEENS4_6LayoutINS5_IJSB_SB_SB_EEENS5_IJNSA_ILi0EEESX_SX_EEEEENS5_IJNS4_10UnderscoreES10_S10_EEEEENS4_23SM90_TMA_LOAD_MULTICASTENS4_14ComposedLayoutINS4_7SwizzleILi2ELi4ELi3EEENS4_18smem_ptr_flag_bitsILi16EEENSV_INS5_IJNSA_ILi8EEESI_EEENS5_IJSI_SB_EEEEEEEvNS4_8identityENS4_13SM90_TMA_LOADES1D_vS1E_EENS_8epilogue10collective6detail29Sm90TmaWarpSpecializedAdapterINS1I_15DefaultEpilogueISK_SL_SL_NS1H_6thread17LinearCombinationISK_Li1EffLNS1M_9ScaleType4KindE0ELNS_15FloatRoundStyleE2ESK_EENS1_15EpilogueDefaultEEEEEvvEEEEvNT_6ParamsE --------------------------
	.section	.nv.shared._ZN7cutlass13device_kernelINS_4gemm6kernel13GemmUniversalIN4cute5tupleIJiiiiEEENS1_10collective13CollectiveMmaINS1_34MainloopSm90TmaGmmaWarpSpecializedILi3ENS5_IJNS4_1CILi1EEENSA_ILi2EEESB_EEENS1_32KernelTmaWarpSpecializedPingpongEEENS5_IJNSA_ILi64EEENSA_ILi128EEENSA_ILi32EEEEEENS_6half_tENS5_IJlSB_lEEESK_SL_NS4_8TiledMMAINS4_8MMA_AtomIJNS4_4SM904GMMA26MMA_64x128x16_F32F16F16_SSILNSP_5MajorE0ELSR_0ELNSP_7ScaleInE1ELSS_1EEEEEENS4_6LayoutINS5_IJSB_SB_SB_EEENS5_IJNSA_ILi0EEESX_SX_EEEEENS5_IJNS4_10UnderscoreES10_S10_EEEEENS4_23SM90_TMA_LOAD_MULTICASTENS4_14ComposedLayoutINS4_7SwizzleILi2ELi4ELi3EEENS4_18smem_ptr_flag_bitsILi16EEENSV_INS5_IJNSA_ILi8EEESI_EEENS5_IJSI_SB_EEEEEEEvNS4_8identityENS4_13SM90_TMA_LOADES1D_vS1E_EENS_8epilogue10collective6detail29Sm90TmaWarpSpecializedAdapterINS1I_15DefaultEpilogueISK_SL_SL_NS1H_6thread17LinearCombinationISK_Li1EffLNS1M_9ScaleType4KindE0ELNS_15FloatRoundStyleE2ESK_EENS1_15EpilogueDefaultEEEEEvvEEEEvNT_6ParamsE,"aw",@nobits
	.sectionflags	@""
	.align	16
	.zero		1024


//--------------------- .nv.shared.reserved.0     --------------------------
	.section	.nv.shared.reserved.0,"aw",@nobits
	.weak		__nv_reservedSMEM_offset_0_alias
	.size		__nv_reservedSMEM_offset_0_alias, 0, 0
	.other		__nv_reservedSMEM_offset_0_alias,@"STO_CUDA_RESERVED_SHARED STV_DEFAULT"
__nv_reservedSMEM_offset_0_alias:
	.zero		0


//--------------------- .nv.global                --------------------------
	.section	.nv.global,"aw",@nobits
.nv.global:
	.type		_ZN39_INTERNAL_e134ecc6_4_k_cu_f82c7537_28514cute1_E,@object
	.size		_ZN39_INTERNAL_e134ecc6_4_k_cu_f82c7537_28514cute1_E,(_ZN39_INTERNAL_e134ecc6_4_k_cu_f82c7537_28514cuda3std3__45__cpo6cbeginE - _ZN39_INTERNAL_e134ecc6_4_k_cu_f82c7537_28514cute1_E)
_ZN39_INTERNAL_e134ecc6_4_k_cu_f82c7537_28514cute1_E:
	.zero		1
	.type		_ZN39_INTERNAL_e134ecc6_4_k_cu_f82c7537_28514cuda3std3__45__cpo6cbeginE,@object
	.size		_ZN39_INTERNAL_e134ecc6_4_k_cu_f82c7537_28514cuda3std3__45__cpo6cbeginE,(_ZN39_INTERNAL_e134ecc6_4_k_cu_f82c7537_28514cuda3std3__48in_placeE - _ZN39_INTERNAL_e134ecc6_4_k_cu_f82c7537_28514cuda3std3__45__cpo6cbeginE)
_ZN39_INTERNAL_e134ecc6_4_k_cu_f82c7537_28514cuda3std3__45__cpo6cbeginE:
	.zero		1
	.type		_ZN39_INTERNAL_e134ecc6_4_k_cu_f82c7537_28514cuda3std3__48in_placeE,@object
	.size		_ZN39_INTERNAL_e134ecc6_4_k_cu_f82c7537_28514cuda3std3__48in_placeE,(_ZN39_INTERNAL_e134ecc6_4_k_cu_f82c7537_28514cuda3std6ranges3__45__cpo9iter_moveE - _ZN39_INTERNAL_e134ecc6_4_k_cu_f82c7537_28514cuda3std3__48in_placeE)
_ZN39_INTERNAL_e134ecc6_4_k_cu_f82c7537_28514cuda3std3__48in_placeE:
	.zero		1
	.type		_ZN39_INTERNAL_e134ecc6_4_k_cu_f82c7537_28514cuda3std6ranges3__45__cpo9iter_moveE,@object
	.size		_ZN39_INTERNAL_e134ecc6_4_k_cu_f82c7537_28514cuda3std6ranges3__45__cpo9iter_moveE,(_ZN39_INTERNAL_e134ecc6_4_k_cu_f82c7537_28514cuda3std3__45__cpo5beginE - _ZN39_INTERNAL_e134ecc6_4_k_cu_f82c7537_28514cuda3std6ranges3__45__cpo9iter_moveE)
_ZN39_INTERNAL_e134ecc6_4_k_cu_f82c7537_28514cuda3std6ranges3__45__cpo9iter_moveE:
	.zero		1
	.type		_ZN39_INTERNAL_e134ecc6_4_k_cu_f82c7537_28514cuda3std3__45__cpo5beginE,@object
	.size		_ZN39_INTERNAL_e134ecc6_4_k_cu_f82c7537_28514cuda3std3__45__cpo5beginE,(_ZN39_INTERNAL_e134ecc6_4_k_cu_f82c7537_28514cuda3std3__441_GLOBAL__N__e134ecc6_4_k_cu_f82c7537_28516ignoreE - _ZN39_INTERNAL_e134ecc6_4_k_cu_f82c7537_28514cuda3std3__45__cpo5beginE)
_ZN39_INTERNAL_e134ecc6_4_k_cu_f82c7537_28514cuda3std3__45__cpo5beginE:
	.zero		1
	.type		_ZN39_INTERNAL_e134ecc6_4_k_cu_f82c7537_28514cuda3std3__441_GLOBAL__N__e134ecc6_4_k_cu_f82c7537_28516ignoreE,@object
	.size		_ZN39_INTERNAL_e134ecc6_4_k_cu_f82c7537_28514cuda3std3__441_GLOBAL__N__e134ecc6_4_k_cu_f82c7537_28516ignoreE,(_ZN39_INTERNAL_e134ecc6_4_k_cu_f82c7537_28514cute7productE - _ZN39_INTERNAL_e134ecc6_4_k_cu_f82c7537_28514cuda3std3__441_GLOBAL__N__e134ecc6_4_k_cu_f82c7537_28516ignoreE)
_ZN39_INTERNAL_e134ecc6_4_k_cu_f82c7537_28514cuda3std3__441_GLOBAL__N__e134ecc6_4_k_cu_f82c7537_28516ignoreE:
	.zero		1
	.type		_ZN39_INTERNAL_e134ecc6_4_k_cu_f82c7537_28514cute7productE,@object
	.size		_ZN39_INTERNAL_e134ecc6_4_k_cu_f82c7537_28514cute7productE,(_ZN39_INTERNAL_e134ecc6_4_k_cu_f82c7537_28514cuda3std3__45__cpo3endE - _ZN39_INTERNAL_e134ecc6_4_k_cu_f82c7537_28514cute7productE)
_ZN39_INTERNAL_e134ecc6_4_k_cu_f82c7537_28514cute7productE:
	.zero		1
	.type		_ZN39_INTERNAL_e134ecc6_4_k_cu_f82c7537_28514cuda3std3__45__cpo3endE,@object
	.size		_ZN39_INTERNAL_e134ecc6_4_k_cu_f82c7537_28514cuda3std3__45__cpo3endE,(_ZN39_INTERNAL_e134ecc6_4_k_cu_f82c7537_28514cuda3std3__419piecewise_constructE - _ZN39_INTERNAL_e134ecc6_4_k_cu_f82c7537_28514cuda3std3__45__cpo3endE)
_ZN39_INTERNAL_e134ecc6_4_k_cu_f82c7537_28514cuda3std3__45__cpo3endE:
	.zero		1
	.type		_ZN39_INTERNAL_e134ecc6_4_k_cu_f82c7537_28514cuda3std3__419piecewise_constructE,@object
	.size		_ZN39_INTERNAL_e134ecc6_4_k_cu_f82c7537_28514cuda3std3__419piecewise_constructE,(_ZN39_INTERNAL_e134ecc6_4_k_cu_f82c7537_28514cuda3std3__45__cpo4cendE - _ZN39_INTERNAL_e134ecc6_4_k_cu_f82c7537_28514cuda3std3__419piecewise_constructE)
_ZN39_INTERNAL_e134ecc6_4_k_cu_f82c7537_28514cuda3std3__419piecewise_constructE:
	.zero		1
	.type		_ZN39_INTERNAL_e134ecc6_4_k_cu_f82c7537_28514cuda3std3__45__cpo4cendE,@object
	.size		_ZN39_INTERNAL_e134ecc6_4_k_cu_f82c7537_28514cuda3std3__45__cpo4cendE,(_ZN39_INTERNAL_e134ecc6_4_k_cu_f82c7537_28514cuda3std6ranges3__45__cpo4swapE - _ZN39_INTERNAL_e134ecc6_4_k_cu_f82c7537_28514cuda3std3__45__cpo4cendE)
_ZN39_INTERNAL_e134ecc6_4_k_cu_f82c7537_28514cuda3std3__45__cpo4cendE:
	.zero		1
	.type		_ZN39_INTERNAL_e134ecc6_4_k_cu_f82c7537_28514cuda3std6ranges3__45__cpo4swapE,@object
	.size		_ZN39_INTERNAL_e134ecc6_4_k_cu_f82c7537_28514cuda3std6ranges3__45__cpo4swapE,(.L_8 - _ZN39_INTERNAL_e134ecc6_4_k_cu_f82c7537_28514cuda3std6ranges3__45__cpo4swapE)
_ZN39_INTERNAL_e134ecc6_4_k_cu_f82c7537_28514cuda3std6ranges3__45__cpo4swapE:
	.zero		1
.L_8:


//--------------------- .nv.constant0._ZN7cutlass13device_kernelINS_4gemm6kernel13GemmUniversalIN4cute5tupleIJiiiiEEENS1_10collective13CollectiveMmaINS1_34MainloopSm90TmaGmmaWarpSpecializedILi3ENS5_IJNS4_1CILi1EEENSA_ILi2EEESB_EEENS1_32KernelTmaWarpSpecializedPingpongEEENS5_IJNSA_ILi64EEENSA_ILi128EEENSA_ILi32EEEEEENS_6half_tENS5_IJlSB_lEEESK_SL_NS4_8TiledMMAINS4_8MMA_AtomIJNS4_4SM904GMMA26MMA_64x128x16_F32F16F16_SSILNSP_5MajorE0ELSR_0ELNSP_7ScaleInE1ELSS_1EEEEEENS4_6LayoutINS5_IJSB_SB_SB_EEENS5_IJNSA_ILi0EEESX_SX_EEEEENS5_IJNS4_10UnderscoreES10_S10_EEEEENS4_23SM90_TMA_LOAD_MULTICASTENS4_14ComposedLayoutINS4_7SwizzleILi2ELi4ELi3EEENS4_18smem_ptr_flag_bitsILi16EEENSV_INS5_IJNSA_ILi8EEESI_EEENS5_IJSI_SB_EEEEEEEvNS4_8identityENS4_13SM90_TMA_LOADES1D_vS1E_EENS_8epilogue10collective6detail29Sm90TmaWarpSpecializedAdapterINS1I_15DefaultEpilogueISK_SL_SL_NS1H_6thread17LinearCombinationISK_Li1EffLNS1M_9ScaleType4KindE0ELNS_15FloatRoundStyleE2ESK_EENS1_15EpilogueDefaultEEEEEvvEEEEvNT_6ParamsE --------------------------
	.section	.nv.constant0._ZN7cutlass13device_kernelINS_4gemm6kernel13GemmUniversalIN4cute5tupleIJiiiiEEENS1_10collective13CollectiveMmaINS1_34MainloopSm90TmaGmmaWarpSpecializedILi3ENS5_IJNS4_1CILi1EEENSA_ILi2EEESB_EEENS1_32KernelTmaWarpSpecializedPingpongEEENS5_IJNSA_ILi64EEENSA_ILi128EEENSA_ILi32EEEEEENS_6half_tENS5_IJlSB_lEEESK_SL_NS4_8TiledMMAINS4_8MMA_AtomIJNS4_4SM904GMMA26MMA_64x128x16_F32F16F16_SSILNSP_5MajorE0ELSR_0ELNSP_7ScaleInE1ELSS_1EEEEEENS4_6LayoutINS5_IJSB_SB_SB_EEENS5_IJNSA_ILi0EEESX_SX_EEEEENS5_IJNS4_10UnderscoreES10_S10_EEEEENS4_23SM90_TMA_LOAD_MULTICASTENS4_14ComposedLayoutINS4_7SwizzleILi2ELi4ELi3EEENS4_18smem_ptr_flag_bitsILi16EEENSV_INS5_IJNSA_ILi8EEESI_EEENS5_IJSI_SB_EEEEEEEvNS4_8identityENS4_13SM90_TMA_LOADES1D_vS1E_EENS_8epilogue10collective6detail29Sm90TmaWarpSpecializedAdapterINS1I_15DefaultEpilogueISK_SL_SL_NS1H_6thread17LinearCombinationISK_Li1EffLNS1M_9ScaleType4KindE0ELNS_15FloatRoundStyleE2ESK_EENS1_15EpilogueDefaultEEEEEvvEEEEvNT_6ParamsE,"a",@progbits
	.sectionflags	@""
	.align	4
.nv.constant0._ZN7cutlass13device_kernelINS_4gemm6kernel13GemmUniversalIN4cute5tupleIJiiiiEEENS1_10collective13CollectiveMmaINS1_34MainloopSm90TmaGmmaWarpSpecializedILi3ENS5_IJNS4_1CILi1EEENSA_ILi2EEESB_EEENS1_32KernelTmaWarpSpecializedPingpongEEENS5_IJNSA_ILi64EEENSA_ILi128EEENSA_ILi32EEEEEENS_6half_tENS5_IJlSB_lEEESK_SL_NS4_8TiledMMAINS4_8MMA_AtomIJNS4_4SM904GMMA26MMA_64x128x16_F32F16F16_SSILNSP_5MajorE0ELSR_0ELNSP_7ScaleInE1ELSS_1EEEEEENS4_6LayoutINS5_IJSB_SB_SB_EEENS5_IJNSA_ILi0EEESX_SX_EEEEENS5_IJNS4_10UnderscoreES10_S10_EEEEENS4_23SM90_TMA_LOAD_MULTICASTENS4_14ComposedLayoutINS4_7SwizzleILi2ELi4ELi3EEENS4_18smem_ptr_flag_bitsILi16EEENSV_INS5_IJNSA_ILi8EEESI_EEENS5_IJSI_SB_EEEEEEEvNS4_8identityENS4_13SM90_TMA_LOADES1D_vS1E_EENS_8epilogue10collective6detail29Sm90TmaWarpSpecializedAdapterINS1I_15DefaultEpilogueISK_SL_SL_NS1H_6thread17LinearCombinationISK_Li1EffLNS1M_9ScaleType4KindE0ELNS_15FloatRoundStyleE2ESK_EENS1_15EpilogueDefaultEEEEEvvEEEEvNT_6ParamsE:
	.zero		1664


//--------------------- SYMBOLS --------------------------

	.type		.nv.reservedSmem.offset0,@object
	.size		.nv.reservedSmem.offset0,0x4
	.type		__assertfail,@function
